# CuTe-DSL kernel — source=cudnn_frontend_dsl family=grouped_gemm_swiglu
# config = {"ab_dtype": "Float4E2M1FN", "sf_vec": 16, "d_dtype": "Float4E2M1FN", "vector_f32": false, "mma_mn": [256, 128], "cluster_mn": [2, 1]}


// ===== COMPILED SASS (sm_100a) =====

	.target	sm_100a

	.elftype	@"ET_EXEC"


//--------------------- .note.nv.tkinfo           --------------------------
	.section	.note.nv.tkinfo,"",@"SHT_NOTE"
	.sectionflags	@"SHF_NOTE_NV_TKINFO"
	.tkinfo
        /*0018*/ 	.word	0x00000081
        /*0030*/ 	.string	""
        /*0030*/ 	.string	"ptxas"
        /*0030*/ 	.string	"Cuda compilation tools, release 12.9, V12.9.83"
        /*0030*/ 	.string	"Build system must define TOOLS_VERSION_EXTENDED"
        /*0030*/ 	.string	"-O 3 -arch sm_100a "



//--------------------- .note.nv.cuver            --------------------------
	.section	.note.nv.cuver,"",@"SHT_NOTE"
	.sectionflags	@"SHF_NOTE_NV_CUVER"
        /*0018*/ 	.short	0x0001
        /*001a*/ 	.short	0x0064
        /*001c*/ 	.short	0x0001
        /*001e*/ 	.short	0x0000
        /*0020*/ 	.short	0x0001
        /*0022*/ 	.short	0x0000


//--------------------- .nv.info                  --------------------------
	.section	.nv.info,"",@"SHT_CUDA_INFO"
	.align	4


	//----- nvinfo : EIATTR_REGCOUNT
	.align		4
        /*0000*/ 	.byte	0x04, 0x2f
        /*0002*/ 	.short	(.L_6 - .L_5)
	.align		4
.L_5:
        /*0004*/ 	.word	index@(kernel_cutlass_kernel_cudnngrouped_gemmgrouped_gemm_swiglugrouped_gemm_swiglu_quantBlockScaledContiguousGroupedGemmKernel_object_at__TiledMMA_ThrLayoutVMNK21111000_PermutationMNK____MMAAt_0)
        /*0008*/ 	.word	0x00000085


	//----- nvinfo : EIATTR_FRAME_SIZE
	.align		4
.L_6:
        /*000c*/ 	.byte	0x04, 0x11
        /*000e*/ 	.short	(.L_8 - .L_7)
	.align		4
.L_7:
        /*0010*/ 	.word	index@($__internal_2_$__cuda_sm10x_tcgen05_guardrail_trap_unallocated_columns_being_dealloced)
        /*0014*/ 	.word	0x00000000


	//----- nvinfo : EIATTR_FRAME_SIZE
	.align		4
.L_8:
        /*0018*/ 	.byte	0x04, 0x11
        /*001a*/ 	.short	(.L_10 - .L_9)
	.align		4
.L_9:
        /*001c*/ 	.word	index@($__internal_1_$__cuda_sm10x_tcgen05_guardrail_trap_phase_invalid_during_alloc)
        /*0020*/ 	.word	0x00000000


	//----- nvinfo : EIATTR_FRAME_SIZE
	.align		4
.L_10:
        /*0024*/ 	.byte	0x04, 0x11
        /*0026*/ 	.short	(.L_12 - .L_11)
	.align		4
.L_11:
        /*0028*/ 	.word	index@($__internal_0_$__cuda_sm10x_tcgen05_guardrail_trap_col_being_dealloced_not_returned_by_alloc)
        /*002c*/ 	.word	0x00000000


	//----- nvinfo : EIATTR_FRAME_SIZE
	.align		4
.L_12:
        /*0030*/ 	.byte	0x04, 0x11
        /*0032*/ 	.short	(.L_14 - .L_13)
	.align		4
.L_13:
        /*0034*/ 	.word	index@(kernel_cutlass_kernel_cudnngrouped_gemmgrouped_gemm_swiglugrouped_gemm_swiglu_quantBlockScaledContiguousGroupedGemmKernel_object_at__TiledMMA_ThrLayoutVMNK21111000_PermutationMNK____MMAAt_0)
        /*0038*/ 	.word	0x00000000


	//----- nvinfo : EIATTR_MIN_STACK_SIZE
	.align		4
.L_14:
        /*003c*/ 	.byte	0x04, 0x12
        /*003e*/ 	.short	(.L_16 - .L_15)
	.align		4
.L_15:
        /*0040*/ 	.word	index@(kernel_cutlass_kernel_cudnngrouped_gemmgrouped_gemm_swiglugrouped_gemm_swiglu_quantBlockScaledContiguousGroupedGemmKernel_object_at__TiledMMA_ThrLayoutVMNK21111000_PermutationMNK____MMAAt_0)
        /*0044*/ 	.word	0x00000000
.L_16:


//--------------------- .nv.info.kernel_cutlass_kernel_cudnngrouped_gemmgrouped_gemm_swiglugrouped_gemm_swiglu_quantBlockScaledContiguousGroupedGemmKernel_object_at__TiledMMA_ThrLayoutVMNK21111000_PermutationMNK____MMAAt_0 --------------------------
	.section	.nv.info.kernel_cutlass_kernel_cudnngrouped_gemmgrouped_gemm_swiglugrouped_gemm_swiglu_quantBlockScaledContiguousGroupedGemmKernel_object_at__TiledMMA_ThrLayoutVMNK21111000_PermutationMNK____MMAAt_0,"",@"SHT_CUDA_INFO"
	.sectionflags	@""
	.align	4


	//----- nvinfo : EIATTR_CUDA_API_VERSION
	.align		4
        /*0000*/ 	.byte	0x04, 0x37
        /*0002*/ 	.short	(.L_18 - .L_17)
.L_17:
        /*0004*/ 	.word	0x00000081


	//----- nvinfo : EIATTR_KPARAM_INFO
	.align		4
.L_18:
        /*0008*/ 	.byte	0x04, 0x17
        /*000a*/ 	.short	(.L_20 - .L_19)
.L_19:
        /*000c*/ 	.word	0x00000000
        /*0010*/ 	.short	0x000f
        /*0012*/ 	.short	0x03f8
        /*0014*/ 	.byte	0x00, 0xf0, 0x31, 0x00


	//----- nvinfo : EIATTR_KPARAM_INFO
	.align		4
.L_20:
        /*0018*/ 	.byte	0x04, 0x17
        /*001a*/ 	.short	(.L_22 - .L_21)
.L_21:
        /*001c*/ 	.word	0x00000000
        /*0020*/ 	.short	0x000e
        /*0022*/ 	.short	0x03ec
        /*0024*/ 	.byte	0x00, 0xf0, 0x31, 0x00


	//----- nvinfo : EIATTR_KPARAM_INFO
	.align		4
.L_22:
        /*0028*/ 	.byte	0x04, 0x17
        /*002a*/ 	.short	(.L_24 - .L_23)
.L_23:
        /*002c*/ 	.word	0x00000000
        /*0030*/ 	.short	0x000d
        /*0032*/ 	.short	0x03e0
        /*0034*/ 	.byte	0x00, 0xf0, 0x31, 0x00


	//----- nvinfo : EIATTR_KPARAM_INFO
	.align		4
.L_24:
        /*0038*/ 	.byte	0x04, 0x17
        /*003a*/ 	.short	(.L_26 - .L_25)
.L_25:
        /*003c*/ 	.word	0x00000000
        /*0040*/ 	.short	0x000c
        /*0042*/ 	.short	0x03d8
        /*0044*/ 	.byte	0x00, 0xf0, 0x21, 0x00


	//----- nvinfo : EIATTR_KPARAM_INFO
	.align		4
.L_26:
        /*0048*/ 	.byte	0x04, 0x17
        /*004a*/ 	.short	(.L_28 - .L_27)
.L_27:
        /*004c*/ 	.word	0x00000000
        /*0050*/ 	.short	0x000b
        /*0052*/ 	.short	0x03d0
        /*0054*/ 	.byte	0x00, 0xf0, 0x21, 0x00


	//----- nvinfo : EIATTR_KPARAM_INFO
	.align		4
.L_28:
        /*0058*/ 	.byte	0x04, 0x17
        /*005a*/ 	.short	(.L_30 - .L_29)
.L_29:
        /*005c*/ 	.word	0x00000000
        /*0060*/ 	.short	0x000a
        /*0062*/ 	.short	0x03c8
        /*0064*/ 	.byte	0x00, 0xf0, 0x21, 0x00


	//----- nvinfo : EIATTR_KPARAM_INFO
	.align		4
.L_30:
        /*0068*/ 	.byte	0x04, 0x17
        /*006a*/ 	.short	(.L_32 - .L_31)
.L_31:
        /*006c*/ 	.word	0x00000000
        /*0070*/ 	.short	0x0009
        /*0072*/ 	.short	0x03c0
        /*0074*/ 	.byte	0x00, 0xf0, 0x21, 0x00


	//----- nvinfo : EIATTR_KPARAM_INFO
	.align		4
.L_32:
        /*0078*/ 	.byte	0x04, 0x17
        /*007a*/ 	.short	(.L_34 - .L_33)
.L_33:
        /*007c*/ 	.word	0x00000000
        /*0080*/ 	.short	0x0008
        /*0082*/ 	.short	0x0340
        /*0084*/ 	.byte	0x00, 0xf0, 0x01, 0x02


	//----- nvinfo : EIATTR_KPARAM_INFO
	.align		4
.L_34:
        /*0088*/ 	.byte	0x04, 0x17
        /*008a*/ 	.short	(.L_36 - .L_35)
.L_35:
        /*008c*/ 	.word	0x00000000
        /*0090*/ 	.short	0x0007
        /*0092*/ 	.short	0x02c0
        /*0094*/ 	.byte	0x00, 0xf0, 0x01, 0x02


	//----- nvinfo : EIATTR_KPARAM_INFO
	.align		4
.L_36:
        /*0098*/ 	.byte	0x04, 0x17
        /*009a*/ 	.short	(.L_38 - .L_37)
.L_37:
        /*009c*/ 	.word	0x00000000
        /*00a0*/ 	.short	0x0006
        /*00a2*/ 	.short	0x0240
        /*00a4*/ 	.byte	0x00, 0xf0, 0x01, 0x02


	//----- nvinfo : EIATTR_KPARAM_INFO
	.align		4
.L_38:
        /*00a8*/ 	.byte	0x04, 0x17
        /*00aa*/ 	.short	(.L_40 - .L_39)
.L_39:
        /*00ac*/ 	.word	0x00000000
        /*00b0*/ 	.short	0x0005
        /*00b2*/ 	.short	0x01c0
        /*00b4*/ 	.byte	0x00, 0xf0, 0x01, 0x02


	//----- nvinfo : EIATTR_KPARAM_INFO
	.align		4
.L_40:
        /*00b8*/ 	.byte	0x04, 0x17
        /*00ba*/ 	.short	(.L_42 - .L_41)
.L_41:
        /*00bc*/ 	.word	0x00000000
        /*00c0*/ 	.short	0x0004
        /*00c2*/ 	.short	0x0140
        /*00c4*/ 	.byte	0x00, 0xf0, 0x01, 0x02


	//----- nvinfo : EIATTR_KPARAM_INFO
	.align		4
.L_42:
        /*00c8*/ 	.byte	0x04, 0x17
        /*00ca*/ 	.short	(.L_44 - .L_43)
.L_43:
        /*00cc*/ 	.word	0x00000000
        /*00d0*/ 	.short	0x0003
        /*00d2*/ 	.short	0x00c0
        /*00d4*/ 	.byte	0x00, 0xf0, 0x01, 0x02


	//----- nvinfo : EIATTR_KPARAM_INFO
	.align		4
.L_44:
        /*00d8*/ 	.byte	0x04, 0x17
        /*00da*/ 	.short	(.L_46 - .L_45)
.L_45:
        /*00dc*/ 	.word	0x00000000
        /*00e0*/ 	.short	0x0002
        /*00e2*/ 	.short	0x0040
        /*00e4*/ 	.byte	0x00, 0xf0, 0x01, 0x02


	//----- nvinfo : EIATTR_KPARAM_INFO
	.align		4
.L_46:
        /*00e8*/ 	.byte	0x04, 0x17
        /*00ea*/ 	.short	(.L_48 - .L_47)
.L_47:
        /*00ec*/ 	.word	0x00000000
        /*00f0*/ 	.short	0x0001
        /*00f2*/ 	.short	0x000c
        /*00f4*/ 	.byte	0x00, 0xf0, 0x31, 0x00


	//----- nvinfo : EIATTR_KPARAM_INFO
	.align		4
.L_48:
        /*00f8*/ 	.byte	0x04, 0x17
        /*00fa*/ 	.short	(.L_50 - .L_49)
.L_49:
        /*00fc*/ 	.word	0x00000000
        /*0100*/ 	.short	0x0000
        /*0102*/ 	.short	0x0000
        /*0104*/ 	.byte	0x00, 0xf0, 0x31, 0x00


	//----- nvinfo : EIATTR_AT_ENTRY_FRAGMENTS
	.align		4
.L_50:
        /*0108*/ 	.byte	0x04, 0x4f
        /*010a*/ 	.short	(.L_52 - .L_51)


	//   ....[0]....
.L_51:
        /*010c*/ 	.word	0x00000004


	//   ....[1]....
        /*0110*/ 	.word	0x00000005


	//----- nvinfo : EIATTR_RESERVED_SMEM_USED
	.align		4
.L_52:
        /*0114*/ 	.byte	0x01, 0x41
	.zero		2


	//----- nvinfo : EIATTR_SPARSE_MMA_MASK
	.align		4
        /*0118*/ 	.byte	0x03, 0x50
        /*011a*/ 	.short	0x0000


	//----- nvinfo : EIATTR_TCGEN05_2CTA_USED
	.align		4
        /*011c*/ 	.byte	0x01, 0x52
	.zero		2


	//----- nvinfo : EIATTR_MAXREG_COUNT
	.align		4
        /*0120*/ 	.byte	0x03, 0x1b
        /*0122*/ 	.short	0x00ff


	//----- nvinfo : EIATTR_NUM_BARRIERS
	.align		4
        /*0124*/ 	.byte	0x02, 0x4c
        /*0126*/ 	.byte	0x05
	.zero		1


	//----- nvinfo : EIATTR_INT_WARP_WIDE_INSTR_OFFSETS
	.align		4
        /*0128*/ 	.byte	0x04, 0x31
        /*012a*/ 	.short	(.L_54 - .L_53)


	//   ....[0]....
.L_53:
        /*012c*/ 	.word	0x00005cb0


	//   ....[1]....
        /*0130*/ 	.word	0x00005d30


	//   ....[2]....
        /*0134*/ 	.word	0x00005d50


	//----- nvinfo : EIATTR_COOP_GROUP_MASK_REGIDS
	.align		4
.L_54:
        /*0138*/ 	.byte	0x04, 0x29
        /*013a*/ 	.short	(.L_56 - .L_55)


	//   ....[0]....
.L_55:
        /*013c*/ 	.word	0xffffffff


	//   ....[1]....
        /*0140*/ 	.word	0xffffffff


	//   ....[2]....
        /*0144*/ 	.word	0xffffffff


	//   ....[3]....
        /*0148*/ 	.word	0xffffffff


	//   ....[4]....
        /*014c*/ 	.word	0xffffffff


	//   ....[5]....
        /*0150*/ 	.word	0xffffffff


	//   ....[6]....
        /*0154*/ 	.word	0xffffffff


	//   ....[7]....
        /*0158*/ 	.word	0xffffffff


	//   ....[8]....
        /*015c*/ 	.word	0xffffffff


	//   ....[9]....
        /*0160*/ 	.word	0xffffffff


	//   ....[10]....
        /*0164*/ 	.word	0xffffffff


	//   ....[11]....
        /*0168*/ 	.word	0xffffffff


	//----- nvinfo : EIATTR_COOP_GROUP_INSTR_OFFSETS
	.align		4
.L_56:
        /*016c*/ 	.byte	0x04, 0x28
        /*016e*/ 	.short	(.L_58 - .L_57)


	//   ....[0]....
.L_57:
        /*0170*/ 	.word	0x00000130


	//   ....[1]....
        /*0174*/ 	.word	0x00000470


	//   ....[2]....
        /*0178*/ 	.word	0x00000620


	//   ....[3]....
        /*017c*/ 	.word	0x000008a0


	//   ....[4]....
        /*0180*/ 	.word	0x00000c30


	//   ....[5]....
        /*0184*/ 	.word	0x00000f00


	//   ....[6]....
        /*0188*/ 	.word	0x00000f60


	//   ....[7]....
        /*018c*/ 	.word	0x00002f20


	//   ....[8]....
        /*0190*/ 	.word	0x00003530


	//   ....[9]....
        /*0194*/ 	.word	0x000057c0


	//   ....[10]....
        /*0198*/ 	.word	0x00005b30


	//   ....[11]....
        /*019c*/ 	.word	0x00005df0


	//----- nvinfo : EIATTR_VRC_CTA_INIT_COUNT
	.align		4
.L_58:
        /*01a0*/ 	.byte	0x02, 0x4a
        /*01a2*/ 	.byte	0x80
	.zero		1


	//----- nvinfo : EIATTR_MBARRIER_INSTR_OFFSETS
	.align		4
        /*01a4*/ 	.byte	0x04, 0x39
        /*01a6*/ 	.short	(.L_60 - .L_59)


	//   ....[0]....
.L_59:
        /*01a8*/ 	.word	0x00000340
        /*01ac*/ 	.word	0x000000ff
        /*01b0*/ 	.word	0x00000000
        /*01b4*/ 	.short	0x0100
        /*01b6*/ 	.byte	0x06
	.zero		1


	//   ....[1]....
        /*01b8*/ 	.word	0x00000350
        /*01bc*/ 	.word	0x000000ff
        /*01c0*/ 	.word	0x00000008
        /*01c4*/ 	.short	0x0100
        /*01c6*/ 	.byte	0x06
	.zero		1


	//   ....[2]....
        /*01c8*/ 	.word	0x00000360
        /*01cc*/ 	.word	0x000000ff
        /*01d0*/ 	.word	0x00000010
        /*01d4*/ 	.short	0x0100
        /*01d6*/ 	.byte	0x06
	.zero		1


	//   ....[3]....
        /*01d8*/ 	.word	0x00000370
        /*01dc*/ 	.word	0x000000ff
        /*01e0*/ 	.word	0x00000018
        /*01e4*/ 	.short	0x0100
        /*01e6*/ 	.byte	0x06
	.zero		1


	//   ....[4]....
        /*01e8*/ 	.word	0x00000380
        /*01ec*/ 	.word	0x000000ff
        /*01f0*/ 	.word	0x00000020
        /*01f4*/ 	.short	0x0100
        /*01f6*/ 	.byte	0x06
	.zero		1


	//   ....[5]....
        /*01f8*/ 	.word	0x00000390
        /*01fc*/ 	.word	0x000000ff
        /*0200*/ 	.word	0x00000028
        /*0204*/ 	.short	0x0100
        /*0206*/ 	.byte	0x06
	.zero		1


	//   ....[6]....
        /*0208*/ 	.word	0x000003a0
        /*020c*/ 	.word	0x000000ff
        /*0210*/ 	.word	0x00000030
        /*0214*/ 	.short	0x0100
        /*0216*/ 	.byte	0x06
	.zero		1


	//   ....[7]....
        /*0218*/ 	.word	0x000003b0
        /*021c*/ 	.word	0x000000ff
        /*0220*/ 	.word	0x00000038
        /*0224*/ 	.short	0x0100
        /*0226*/ 	.byte	0x06
	.zero		1


	//   ....[8]....
        /*0228*/ 	.word	0x000003c0
        /*022c*/ 	.word	0x000000ff
        /*0230*/ 	.word	0x00000040
        /*0234*/ 	.short	0x0100
        /*0236*/ 	.byte	0x06
	.zero		1


	//   ....[9]....
        /*0238*/ 	.word	0x000003d0
        /*023c*/ 	.word	0x000000ff
        /*0240*/ 	.word	0x00000048
        /*0244*/ 	.short	0x0100
        /*0246*/ 	.byte	0x06
	.zero		1


	//   ....[10]....
        /*0248*/ 	.word	0x000003e0
        /*024c*/ 	.word	0x000000ff
        /*0250*/ 	.word	0x00000050
        /*0254*/ 	.short	0x0100
        /*0256*/ 	.byte	0x06
	.zero		1


	//   ....[11]....
        /*0258*/ 	.word	0x000003f0
        /*025c*/ 	.word	0x000000ff
        /*0260*/ 	.word	0x00000058
        /*0264*/ 	.short	0x0100
        /*0266*/ 	.byte	0x06
	.zero		1


	//   ....[12]....
        /*0268*/ 	.word	0x00000400
        /*026c*/ 	.word	0x000000ff
        /*0270*/ 	.word	0x00000060
        /*0274*/ 	.short	0x0100
        /*0276*/ 	.byte	0x06
	.zero		1


	//   ....[13]....
        /*0278*/ 	.word	0x00000410
        /*027c*/ 	.word	0x000000ff
        /*0280*/ 	.word	0x00000068
        /*0284*/ 	.short	0x0100
        /*0286*/ 	.byte	0x06
	.zero		1


	//   ....[14]....
        /*0288*/ 	.word	0x00000590
        /*028c*/ 	.word	0x000000ff
        /*0290*/ 	.word	0x00000070
        /*0294*/ 	.short	0x0100
        /*0296*/ 	.byte	0x07
	.zero		1


	//   ....[15]....
        /*0298*/ 	.word	0x000005a0
        /*029c*/ 	.word	0x000000ff
        /*02a0*/ 	.word	0x00000078
        /*02a4*/ 	.short	0x0100
        /*02a6*/ 	.byte	0x07
	.zero		1


	//   ....[16]....
        /*02a8*/ 	.word	0x000005b0
        /*02ac*/ 	.word	0x000000ff
        /*02b0*/ 	.word	0x00000080
        /*02b4*/ 	.short	0x0100
        /*02b6*/ 	.byte	0x07
	.zero		1


	//   ....[17]....
        /*02b8*/ 	.word	0x000005c0
        /*02bc*/ 	.word	0x000000ff
        /*02c0*/ 	.word	0x00000088
        /*02c4*/ 	.short	0x0100
        /*02c6*/ 	.byte	0x07
	.zero		1


	//   ....[18]....
        /*02c8*/ 	.word	0x00000740
        /*02cc*/ 	.word	0x000000ff
        /*02d0*/ 	.word	0x00000090
        /*02d4*/ 	.short	0x0100
        /*02d6*/ 	.byte	0x07
	.zero		1


	//   ....[19]....
        /*02d8*/ 	.word	0x00000750
        /*02dc*/ 	.word	0x000000ff
        /*02e0*/ 	.word	0x00000098
        /*02e4*/ 	.short	0x0100
        /*02e6*/ 	.byte	0x07
	.zero		1


	//   ....[20]....
        /*02e8*/ 	.word	0x00000760
        /*02ec*/ 	.word	0x000000ff
        /*02f0*/ 	.word	0x000000a0
        /*02f4*/ 	.short	0x0100
        /*02f6*/ 	.byte	0x07
	.zero		1


	//   ....[21]....
        /*02f8*/ 	.word	0x00000770
        /*02fc*/ 	.word	0x000000ff
        /*0300*/ 	.word	0x000000a8
        /*0304*/ 	.short	0x0100
        /*0306*/ 	.byte	0x07
	.zero		1


	//   ....[22]....
        /*0308*/ 	.word	0x00000840
        /*030c*/ 	.word	0x000000ff
        /*0310*/ 	.word	0x000000b0
        /*0314*/ 	.short	0x0100
        /*0316*/ 	.byte	0x06
	.zero		1


	//   ....[23]....
        /*0318*/ 	.word	0x00000fc0
        /*031c*/ 	.word	0x0000000e
        /*0320*/ 	.word	0x000000a0
        /*0324*/ 	.short	0x010a
        /*0326*/ 	.byte	0xff
	.zero		1


	//   ....[24]....
        /*0328*/ 	.word	0x000010a0
        /*032c*/ 	.word	0x0000000e
        /*0330*/ 	.word	0x00000090
        /*0334*/ 	.short	0x0101
        /*0336*/ 	.byte	0xff
	.zero		1


	//   ....[25]....
        /*0338*/ 	.word	0x000012d0
        /*033c*/ 	.word	0x00000002
        /*0340*/ 	.word	0x000000a0
        /*0344*/ 	.short	0x010a
        /*0346*/ 	.byte	0xff
	.zero		1


	//   ....[26]....
        /*0348*/ 	.word	0x000013f0
        /*034c*/ 	.word	0x00000002
        /*0350*/ 	.word	0x00000090
        /*0354*/ 	.short	0x0101
        /*0356*/ 	.byte	0xff
	.zero		1


	//   ....[27]....
        /*0358*/ 	.word	0x00001400
        /*035c*/ 	.word	0x00000003
        /*0360*/ 	.word	0x000000a0
        /*0364*/ 	.short	0x010a
        /*0366*/ 	.byte	0xff
	.zero		1


	//   ....[28]....
        /*0368*/ 	.word	0x00001490
        /*036c*/ 	.word	0x000000ff
        /*0370*/ 	.word	0x00000090
        /*0374*/ 	.short	0x010a
        /*0376*/ 	.byte	0x22
	.zero		1


	//   ....[29]....
        /*0378*/ 	.word	0x00001510
        /*037c*/ 	.word	0x000000ff
        /*0380*/ 	.word	0x000000a0
        /*0384*/ 	.short	0x0101
        /*0386*/ 	.byte	0x22
	.zero		1


	//   ....[30]....
        /*0388*/ 	.word	0x00001630
        /*038c*/ 	.word	0x000000ff
        /*0390*/ 	.word	0x00000038
        /*0394*/ 	.short	0x010a
        /*0396*/ 	.byte	0x06
	.zero		1


	//   ....[31]....
        /*0398*/ 	.word	0x000017f0
        /*039c*/ 	.word	0x000000ff
        /*03a0*/ 	.word	0x00000038
        /*03a4*/ 	.short	0x010a
        /*03a6*/ 	.byte	0x05
	.zero		1


	//   ....[32]....
        /*03a8*/ 	.word	0x00001a80
        /*03ac*/ 	.word	0x000000ff
        /*03b0*/ 	.word	0x00000038
        /*03b4*/ 	.short	0x010a
        /*03b6*/ 	.byte	0x21
	.zero		1


	//   ....[33]....
        /*03b8*/ 	.word	0x00001ac0
        /*03bc*/ 	.word	0x00000003
        /*03c0*/ 	.word	0x00000090
        /*03c4*/ 	.short	0x010a
        /*03c6*/ 	.byte	0xff
	.zero		1


	//   ....[34]....
        /*03c8*/ 	.word	0x00001b60
        /*03cc*/ 	.word	0x00000003
        /*03d0*/ 	.word	0x000000a0
        /*03d4*/ 	.short	0x0101
        /*03d6*/ 	.byte	0xff
	.zero		1


	//   ....[35]....
        /*03d8*/ 	.word	0x00001da0
        /*03dc*/ 	.word	0x000000ff
        /*03e0*/ 	.word	0x00000038
        /*03e4*/ 	.short	0x010a
        /*03e6*/ 	.byte	0x05
	.zero		1


	//   ....[36]....
        /*03e8*/ 	.word	0x00001e80
        /*03ec*/ 	.word	0x000000ff
        /*03f0*/ 	.word	0x00000090
        /*03f4*/ 	.short	0x010a
        /*03f6*/ 	.byte	0x0c
	.zero		1


	//   ....[37]....
        /*03f8*/ 	.word	0x00001f20
        /*03fc*/ 	.word	0x000000ff
        /*0400*/ 	.word	0x000000a0
        /*0404*/ 	.short	0x0101
        /*0406*/ 	.byte	0x0c
	.zero		1


	//   ....[38]....
        /*0408*/ 	.word	0x00002400
        /*040c*/ 	.word	0x000000ff
        /*0410*/ 	.word	0x00000000
        /*0414*/ 	.short	0x010a
        /*0416*/ 	.byte	0x19
	.zero		1


	//   ....[39]....
        /*0418*/ 	.word	0x00002410
        /*041c*/ 	.word	0x000000ff
        /*0420*/ 	.word	0x00000080
        /*0424*/ 	.short	0x010a
        /*0426*/ 	.byte	0x11
	.zero		1


	//   ....[40]....
        /*0428*/ 	.word	0x00002460
        /*042c*/ 	.word	0x000000ff
        /*0430*/ 	.word	0x00000080
        /*0434*/ 	.short	0x010a
        /*0436*/ 	.byte	0x11
	.zero		1


	//   ....[41]....
        /*0438*/ 	.word	0x000026f0
        /*043c*/ 	.word	0x000000ff
        /*0440*/ 	.word	0x00000000
        /*0444*/ 	.short	0x010a
        /*0446*/ 	.byte	0x0d
	.zero		1


	//   ....[42]....
        /*0448*/ 	.word	0x000028e0
        /*044c*/ 	.word	0x000000ff
        /*0450*/ 	.word	0x00000000
        /*0454*/ 	.short	0x010a
        /*0456*/ 	.byte	0x19
	.zero		1


	//   ....[43]....
        /*0458*/ 	.word	0x00002a00
        /*045c*/ 	.word	0x000000ff
        /*0460*/ 	.word	0x00000080
        /*0464*/ 	.short	0x010a
        /*0466*/ 	.byte	0x10
	.zero		1


	//   ....[44]....
        /*0468*/ 	.word	0x00002a10
        /*046c*/ 	.word	0x00000002
        /*0470*/ 	.word	0x00000090
        /*0474*/ 	.short	0x010a
        /*0476*/ 	.byte	0xff
	.zero		1


	//   ....[45]....
        /*0478*/ 	.word	0x00002ab0
        /*047c*/ 	.word	0x00000002
        /*0480*/ 	.word	0x000000a0
        /*0484*/ 	.short	0x0101
        /*0486*/ 	.byte	0xff
	.zero		1


	//   ....[46]....
        /*0488*/ 	.word	0x00002bb0
        /*048c*/ 	.word	0x00000000
        /*0490*/ 	.word	0x00000080
        /*0494*/ 	.short	0x010a
        /*0496*/ 	.byte	0xff
	.zero		1


	//   ....[47]....
        /*0498*/ 	.word	0x00002bf0
        /*049c*/ 	.word	0x00000000
        /*04a0*/ 	.word	0x00000080
        /*04a4*/ 	.short	0x010a
        /*04a6*/ 	.byte	0xff
	.zero		1


	//   ....[48]....
        /*04a8*/ 	.word	0x00002cf0
        /*04ac*/ 	.word	0x000000ff
        /*04b0*/ 	.word	0x000000b0
        /*04b4*/ 	.short	0x0100
        /*04b6*/ 	.byte	0x05
	.zero		1


	//   ....[49]....
        /*04b8*/ 	.word	0x00002de0
        /*04bc*/ 	.word	0x000000ff
        /*04c0*/ 	.word	0x000000b0
        /*04c4*/ 	.short	0x0100
        /*04c6*/ 	.byte	0x05
	.zero		1


	//   ....[50]....
        /*04c8*/ 	.word	0x00002ed0
        /*04cc*/ 	.word	0x000000ff
        /*04d0*/ 	.word	0x000000b0
        /*04d4*/ 	.short	0x0100
        /*04d6*/ 	.byte	0x05
	.zero		1


	//   ....[51]....
        /*04d8*/ 	.word	0x000031a0
        /*04dc*/ 	.word	0x00000003
        /*04e0*/ 	.word	0x00000000
        /*04e4*/ 	.short	0x010a
        /*04e6*/ 	.byte	0xff
	.zero		1


	//   ....[52]....
        /*04e8*/ 	.word	0x000031c0
        /*04ec*/ 	.word	0x00000003
        /*04f0*/ 	.word	0x00000000
        /*04f4*/ 	.short	0x010a
        /*04f6*/ 	.byte	0xff
	.zero		1


	//   ....[53]....
        /*04f8*/ 	.word	0x000033a0
        /*04fc*/ 	.word	0x00000003
        /*0500*/ 	.word	0x00000000
        /*0504*/ 	.short	0x010a
        /*0506*/ 	.byte	0xff
	.zero		1


	//   ....[54]....
        /*0508*/ 	.word	0x000033c0
        /*050c*/ 	.word	0x00000003
        /*0510*/ 	.word	0x00000000
        /*0514*/ 	.short	0x010a
        /*0516*/ 	.byte	0xff
	.zero		1


	//   ....[55]....
        /*0518*/ 	.word	0x000034b0
        /*051c*/ 	.word	0x00000003
        /*0520*/ 	.word	0x00000000
        /*0524*/ 	.short	0x0101
        /*0526*/ 	.byte	0xff
	.zero		1


	//   ....[56]....
        /*0528*/ 	.word	0x000035a0
        /*052c*/ 	.word	0x00000003
        /*0530*/ 	.word	0x00000090
        /*0534*/ 	.short	0x010a
        /*0536*/ 	.byte	0xff
	.zero		1


	//   ....[57]....
        /*0538*/ 	.word	0x00003600
        /*053c*/ 	.word	0x00000003
        /*0540*/ 	.word	0x000000a0
        /*0544*/ 	.short	0x0101
        /*0546*/ 	.byte	0xff
	.zero		1


	//   ....[58]....
        /*0548*/ 	.word	0x00003a00
        /*054c*/ 	.word	0x00000037
        /*0550*/ 	.word	0x00000070
        /*0554*/ 	.short	0x010a
        /*0556*/ 	.byte	0xff
	.zero		1


	//   ....[59]....
        /*0558*/ 	.word	0x00005770
        /*055c*/ 	.word	0x00000007
        /*0560*/ 	.word	0x00000000
        /*0564*/ 	.short	0x0101
        /*0566*/ 	.byte	0xff
	.zero		1


	//   ....[60]....
        /*0568*/ 	.word	0x00005780
        /*056c*/ 	.word	0x00000005
        /*0570*/ 	.word	0x00000090
        /*0574*/ 	.short	0x010a
        /*0576*/ 	.byte	0xff
	.zero		1


	//   ....[61]....
        /*0578*/ 	.word	0x00005840
        /*057c*/ 	.word	0x00000005
        /*0580*/ 	.word	0x000000a0
        /*0584*/ 	.short	0x0101
        /*0586*/ 	.byte	0xff
	.zero		1


	//   ....[62]....
        /*0588*/ 	.word	0x00005ae0
        /*058c*/ 	.word	0x00000005
        /*0590*/ 	.word	0x00000000
        /*0594*/ 	.short	0x0101
        /*0596*/ 	.byte	0xff
	.zero		1


	//   ....[63]....
        /*0598*/ 	.word	0x00005af0
        /*059c*/ 	.word	0x00000003
        /*05a0*/ 	.word	0x000000b0
        /*05a4*/ 	.short	0x010a
        /*05a6*/ 	.byte	0xff
	.zero		1


	//   ....[64]....
        /*05a8*/ 	.word	0x00005e90
        /*05ac*/ 	.word	0x00000003
        /*05b0*/ 	.word	0x000000b0
        /*05b4*/ 	.short	0x0100
        /*05b6*/ 	.byte	0xff
	.zero		1


	//   ....[65]....
        /*05b8*/ 	.word	0x00005ef0
        /*05bc*/ 	.word	0x0000000e
        /*05c0*/ 	.word	0x000000a0
        /*05c4*/ 	.short	0x010a
        /*05c6*/ 	.byte	0xff
	.zero		1


	//   ....[66]....
        /*05c8*/ 	.word	0x00005f50
        /*05cc*/ 	.word	0x00000002
        /*05d0*/ 	.word	0x000000a0
        /*05d4*/ 	.short	0x010a
        /*05d6*/ 	.byte	0xff
	.zero		1


	//   ....[67]....
        /*05d8*/ 	.word	0x00005fb0
        /*05dc*/ 	.word	0x00000003
        /*05e0*/ 	.word	0x000000a0
        /*05e4*/ 	.short	0x010a
        /*05e6*/ 	.byte	0xff
	.zero		1


	//   ....[68]....
        /*05e8*/ 	.word	0x00006010
        /*05ec*/ 	.word	0x00000000
        /*05f0*/ 	.word	0x00000090
        /*05f4*/ 	.short	0x010a
        /*05f6*/ 	.byte	0xff
	.zero		1


	//   ....[69]....
        /*05f8*/ 	.word	0x00006090
        /*05fc*/ 	.word	0x00000000
        /*0600*/ 	.word	0x00000038
        /*0604*/ 	.short	0x010a
        /*0606*/ 	.byte	0xff
	.zero		1


	//   ....[70]....
        /*0608*/ 	.word	0x000060f0
        /*060c*/ 	.word	0x00000003
        /*0610*/ 	.word	0x00000090
        /*0614*/ 	.short	0x010a
        /*0616*/ 	.byte	0xff
	.zero		1


	//   ....[71]....
        /*0618*/ 	.word	0x00006170
        /*061c*/ 	.word	0x00000000
        /*0620*/ 	.word	0x00000038
        /*0624*/ 	.short	0x010a
        /*0626*/ 	.byte	0xff
	.zero		1


	//   ....[72]....
        /*0628*/ 	.word	0x000061d0
        /*062c*/ 	.word	0x00000002
        /*0630*/ 	.word	0x00000090
        /*0634*/ 	.short	0x010a
        /*0636*/ 	.byte	0xff
	.zero		1


	//   ....[73]....
        /*0638*/ 	.word	0x00006250
        /*063c*/ 	.word	0x00000000
        /*0640*/ 	.word	0x00000080
        /*0644*/ 	.short	0x010a
        /*0646*/ 	.byte	0xff
	.zero		1


	//   ....[74]....
        /*0648*/ 	.word	0x000062d0
        /*064c*/ 	.word	0x00000000
        /*0650*/ 	.word	0x00000000
        /*0654*/ 	.short	0x010a
        /*0656*/ 	.byte	0xff
	.zero		1


	//   ....[75]....
        /*0658*/ 	.word	0x00006340
        /*065c*/ 	.word	0x00000002
        /*0660*/ 	.word	0x00000090
        /*0664*/ 	.short	0x010a
        /*0666*/ 	.byte	0xff
	.zero		1


	//   ....[76]....
        /*0668*/ 	.word	0x000063a0
        /*066c*/ 	.word	0x00000003
        /*0670*/ 	.word	0x00000000
        /*0674*/ 	.short	0x010a
        /*0676*/ 	.byte	0xff
	.zero		1


	//   ....[77]....
        /*0678*/ 	.word	0x00006400
        /*067c*/ 	.word	0x00000003
        /*0680*/ 	.word	0x00000000
        /*0684*/ 	.short	0x010a
        /*0686*/ 	.byte	0xff
	.zero		1


	//   ....[78]....
        /*0688*/ 	.word	0x00006450
        /*068c*/ 	.word	0x00000003
        /*0690*/ 	.word	0x00000090
        /*0694*/ 	.short	0x010a
        /*0696*/ 	.byte	0xff
	.zero		1


	//   ....[79]....
        /*0698*/ 	.word	0x000064b0
        /*069c*/ 	.word	0x00000037
        /*06a0*/ 	.word	0x00000070
        /*06a4*/ 	.short	0x010a
        /*06a6*/ 	.byte	0xff
	.zero		1


	//   ....[80]....
        /*06a8*/ 	.word	0x00006510
        /*06ac*/ 	.word	0x00000005
        /*06b0*/ 	.word	0x00000090
        /*06b4*/ 	.short	0x010a
        /*06b6*/ 	.byte	0xff
	.zero		1


	//   ....[81]....
        /*06b8*/ 	.word	0x00006560
        /*06bc*/ 	.word	0x00000003
        /*06c0*/ 	.word	0x000000b0
        /*06c4*/ 	.short	0x010a
        /*06c6*/ 	.byte	0xff
	.zero		1


	//----- nvinfo : EIATTR_NUM_MBARRIERS
	.align		4
.L_60:
        /*06c8*/ 	.byte	0x03, 0x38
        /*06ca*/ 	.short	0x001b


	//----- nvinfo : EIATTR_EXIT_INSTR_OFFSETS
	.align		4
        /*06cc*/ 	.byte	0x04, 0x1c
        /*06ce*/ 	.short	(.L_62 - .L_61)


	//   ....[0]....
.L_61:
        /*06d0*/ 	.word	0x00005ed0


	//----- nvinfo : EIATTR_MAX_THREADS
	.align		4
.L_62:
        /*06d4*/ 	.byte	0x04, 0x05
        /*06d6*/ 	.short	(.L_64 - .L_63)
.L_63:
        /*06d8*/ 	.word	0x000000e0
        /*06dc*/ 	.word	0x00000001
        /*06e0*/ 	.word	0x00000001


	//----- nvinfo : EIATTR_CRS_STACK_SIZE
	.align		4
.L_64:
        /*06e4*/ 	.byte	0x04, 0x1e
        /*06e6*/ 	.short	(.L_66 - .L_65)
.L_65:
        /*06e8*/ 	.word	0x00000000


	//----- nvinfo : EIATTR_CBANK_PARAM_SIZE
	.align		4
.L_66:
        /*06ec*/ 	.byte	0x03, 0x19
        /*06ee*/ 	.short	0x0404


	//----- nvinfo : EIATTR_PARAM_CBANK
	.align		4
        /*06f0*/ 	.byte	0x04, 0x0a
        /*06f2*/ 	.short	(.L_68 - .L_67)
	.align		4
.L_67:
        /*06f4*/ 	.word	index@(.nv.constant0.kernel_cutlass_kernel_cudnngrouped_gemmgrouped_gemm_swiglugrouped_gemm_swiglu_quantBlockScaledContiguousGroupedGemmKernel_object_at__TiledMMA_ThrLayoutVMNK21111000_PermutationMNK____MMAAt_0)
        /*06f8*/ 	.short	0x0380
        /*06fa*/ 	.short	0x0404


	//----- nvinfo : EIATTR_SW_WAR
	.align		4
.L_68:
        /*06fc*/ 	.byte	0x04, 0x36
        /*06fe*/ 	.short	(.L_70 - .L_69)
.L_69:
        /*0700*/ 	.word	0x00000008
.L_70:


//--------------------- .nv.compat                --------------------------
	.section	.nv.compat,"",@"SHT_CUDA_COMPAT_INFO"
	.align	4
        /*0000*/ 	.byte	0x02, 0x02, 0x02, 0x00, 0x02, 0x05, 0x05, 0x00, 0x02, 0x03, 0x01, 0x00, 0x02, 0x06, 0x01, 0x00


//--------------------- .nv.callgraph             --------------------------
	.section	.nv.callgraph,"",@"SHT_CUDA_CALLGRAPH"
	.align	4
	.sectionentsize	8
	.align		4
        /*0000*/ 	.word	0x00000000
	.align		4
        /*0004*/ 	.word	0xffffffff
	.align		4
        /*0008*/ 	.word	0x00000000
	.align		4
        /*000c*/ 	.word	0xfffffffe
	.align		4
        /*0010*/ 	.word	0x00000000
	.align		4
        /*0014*/ 	.word	0xfffffffd
	.align		4
        /*0018*/ 	.word	0x00000000
	.align		4
        /*001c*/ 	.word	0xfffffffc


//--------------------- .text.kernel_cutlass_kernel_cudnngrouped_gemmgrouped_gemm_swiglugrouped_gemm_swiglu_quantBlockScaledContiguousGroupedGemmKernel_object_at__TiledMMA_ThrLayoutVMNK21111000_PermutationMNK____MMAAt_0 --------------------------
	.section	.text.kernel_cutlass_kernel_cudnngrouped_gemmgrouped_gemm_swiglugrouped_gemm_swiglu_quantBlockScaledContiguousGroupedGemmKernel_object_at__TiledMMA_ThrLayoutVMNK21111000_PermutationMNK____MMAAt_0,"ax",@progbits
	.align	128
        .global         kernel_cutlass_kernel_cudnngrouped_gemmgrouped_gemm_swiglugrouped_gemm_swiglu_quantBlockScaledContiguousGroupedGemmKernel_object_at__TiledMMA_ThrLayoutVMNK21111000_PermutationMNK____MMAAt_0
        .type           kernel_cutlass_kernel_cudnngrouped_gemmgrouped_gemm_swiglugrouped_gemm_swiglu_quantBlockScaledContiguousGroupedGemmKernel_object_at__TiledMMA_ThrLayoutVMNK21111000_PermutationMNK____MMAAt_0,@function
        .size           kernel_cutlass_kernel_cudnngrouped_gemmgrouped_gemm_swiglugrouped_gemm_swiglu_quantBlockScaledContiguousGroupedGemmKernel_object_at__TiledMMA_ThrLayoutVMNK21111000_PermutationMNK____MMAAt_0,(.L_x_116 - kernel_cutlass_kernel_cudnngrouped_gemmgrouped_gemm_swiglugrouped_gemm_swiglu_quantBlockScaledContiguousGroupedGemmKernel_object_at__TiledMMA_ThrLayoutVMNK21111000_PermutationMNK____MMAAt_0)
        .other          kernel_cutlass_kernel_cudnngrouped_gemmgrouped_gemm_swiglugrouped_gemm_swiglu_quantBlockScaledContiguousGroupedGemmKernel_object_at__TiledMMA_ThrLayoutVMNK21111000_PermutationMNK____MMAAt_0,@"STO_CUDA_ENTRY STV_DEFAULT"
kernel_cutlass_kernel_cudnngrouped_gemmgrouped_gemm_swiglugrouped_gemm_swiglu_quantBlockScaledContiguousGroupedGemmKernel_object_at__TiledMMA_ThrLayoutVMNK21111000_PermutationMNK____MMAAt_0:
.text.kernel_cutlass_kernel_cudnngrouped_gemmgrouped_gemm_swiglugrouped_gemm_swiglu_quantBlockScaledContiguousGroupedGemmKernel_object_at__TiledMMA_ThrLayoutVMNK21111000_PermutationMNK____MMAAt_0:
[----:B------:R-:W1:Y:S01]  /*0000*/  LDC R1, c[0x0][0x37c] ;  /* 0x0000df00ff017b82 */ /* 0x000e620000000800 */
[----:B------:R-:W2:Y:S01]  /*0010*/  S2R R3, SR_TID.Y ;  /* 0x0000000000037919 */ /* 0x000ea20000002200 */
[----:B------:R-:W3:Y:S06]  /*0020*/  LDCU UR5, c[0x0][0x360] ;  /* 0x00006c00ff0577ac */ /* 0x000eec0008000800 */
[----:B------:R-:W4:Y:S01]  /*0030*/  S2UR UR23, SR_CTAID.X ;  /* 0x00000000001779c3 */ /* 0x000f220000002500 */
[----:B------:R-:W2:Y:S01]  /*0040*/  S2R R0, SR_TID.Z ;  /* 0x0000000000007919 */ /* 0x000ea20000002300 */
[----:B------:R-:W2:Y:S01]  /*0050*/  LDCU UR4, c[0x0][0x364] ;  /* 0x00006c80ff0477ac */ /* 0x000ea20008000800 */
[----:B------:R-:W3:Y:S01]  /*0060*/  S2R R60, SR_TID.X ;  /* 0x00000000003c7919 */ /* 0x000ee20000002100 */
[----:B------:R-:W5:Y:S01]  /*0070*/  LDCU.U8 UR7, c[0x0][0x382] ;  /* 0x00007040ff0777ac */ /* 0x000f620008000000 */
[----:B------:R-:W4:Y:S02]  /*0080*/  LDCU.U8 UR6, c[0x0][0x381] ;  /* 0x00007020ff0677ac */ /* 0x000f240008000000 */
[----:B----4-:R-:W-:-:S02]  /*0090*/  ULOP3.LUT UR23, UR23, 0x1, URZ, 0xc0, !UPT ;  /* 0x0000000117177892 */ /* 0x010fc4000f8ec0ff */
[----:B-----5:R-:W-:Y:S02]  /*00a0*/  ULOP3.LUT UR7, UR7, 0x1, URZ, 0xc0, !UPT ;  /* 0x0000000107077892 */ /* 0x020fe4000f8ec0ff */
[----:B------:R-:W-:Y:S02]  /*00b0*/  ULOP3.LUT UR6, UR6, 0x1, URZ, 0xc0, !UPT ;  /* 0x0000000106067892 */ /* 0x000fe4000f8ec0ff */
[----:B------:R-:W-:Y:S02]  /*00c0*/  UISETP.NE.U32.AND UP6, UPT, UR7, 0x1, UPT ;  /* 0x000000010700788c */ /* 0x000fe4000bfc5070 */
[----:B------:R-:W-:Y:S01]  /*00d0*/  UISETP.NE.U32.AND UP5, UPT, UR6, 0x1, UPT ;  /* 0x000000010600788c */ /* 0x000fe2000bfa5070 */
[----:B--2---:R-:W-:Y:S01]  /*00e0*/  IMAD R3, R0, UR4, R3 ;  /* 0x0000000400037c24 */ /* 0x004fe2000f8e0203 */
[----:B------:R-:W2:Y:S03]  /*00f0*/  S2UR UR4, SR_CgaCtaId ;  /* 0x00000000000479c3 */ /* 0x000ea60000008800 */
[----:B---3--:R-:W-:Y:S01]  /*0100*/  IMAD R78, R3, UR5, R60 ;  /* 0x00000005034e7c24 */ /* 0x008fe2000f8e023c */
[----:B------:R-:W3:Y:S04]  /*0110*/  LDCU UR5, c[0x0][0x36c] ;  /* 0x00006d80ff0577ac */ /* 0x000ee80008000800 */
[----:B------:R-:W-:-:S06]  /*0120*/  SHF.R.U32.HI R78, RZ, 0x5, R78 ;  /* 0x00000005ff4e7819 */ /* 0x000fcc000001164e */
[----:B------:R-:W4:Y:S01]  /*0130*/  SHFL.IDX PT, R78, R78, RZ, 0x1f ;  /* 0x00001fff4e4e7589 */ /* 0x000f2200000e0000 */
[----:B---3--:R-:W-:Y:S01]  /*0140*/  UISETP.EQ.U32.AND UP4, UPT, UR5, 0x1, UPT ;  /* 0x000000010500788c */ /* 0x008fe2000bf82070 */
[C---:B----4-:R-:W-:Y:S02]  /*0150*/  ISETP.NE.AND P1, PT, R78.reuse, 0x5, PT ;  /* 0x000000054e00780c */ /* 0x050fe40003f25270 */
[----:B------:R-:W-:-:S11]  /*0160*/  ISETP.NE.AND P0, PT, R78, RZ, PT ;  /* 0x000000ff4e00720c */ /* 0x000fd60003f05270 */
[----:B-12---:R-:W-:Y:S05]  /*0170*/  @P1 BRA `(.L_x_0) ;  /* 0x0000000000501947 */ /* 0x006fea0003800000 */
[----:B------:R-:W1:Y:S02]  /*0180*/  LDCU.64 UR6, c[0x0][0x348] ;  /* 0x00006900ff0677ac */ /* 0x000e640008000a00 */
[----:B-1----:R-:W-:Y:S02]  /*0190*/  UIADD3 UR16, UP1, UPT, UR6, 0x40, URZ ;  /* 0x0000004006107890 */ /* 0x002fe4000ff3e0ff */
[----:B------:R-:W-:Y:S02]  /*01a0*/  UIADD3 UR14, UP0, UPT, UR6, 0xc0, URZ ;  /* 0x000000c0060e7890 */ /* 0x000fe4000ff1e0ff */
[----:B------:R-:W-:Y:S02]  /*01b0*/  UIADD3 UR12, UP3, UPT, UR6, 0x140, URZ ;  /* 0x00000140060c7890 */ /* 0x000fe4000ff7e0ff */
[----:B------:R-:W-:Y:S02]  /*01c0*/  UIADD3 UR10, UP2, UPT, UR6, 0x1c0, URZ ;  /* 0x000001c0060a7890 */ /* 0x000fe4000ff5e0ff */
[----:B------:R-:W-:-:S02]  /*01d0*/  UIADD3.X UR17, UPT, UPT, URZ, UR7, URZ, UP1, !UPT ;  /* 0x00000007ff117290 */ /* 0x000fc40008ffe4ff */
[----:B------:R-:W-:Y:S02]  /*01e0*/  UIADD3 UR8, UP1, UPT, UR6, 0x240, URZ ;  /* 0x0000024006087890 */ /* 0x000fe4000ff3e0ff */
[----:B------:R-:W-:Y:S02]  /*01f0*/  UIADD3.X UR15, UPT, UPT, URZ, UR7, URZ, UP0, !UPT ;  /* 0x00000007ff0f7290 */ /* 0x000fe400087fe4ff */
[----:B------:R-:W-:Y:S02]  /*0200*/  UIADD3 UR6, UP0, UPT, UR6, 0x2c0, URZ ;  /* 0x000002c006067890 */ /* 0x000fe4000ff1e0ff */
[----:B------:R-:W-:Y:S01]  /*0210*/  UIADD3.X UR13, UPT, UPT, URZ, UR7, URZ, UP3, !UPT ;  /* 0x00000007ff0d7290 */ /* 0x000fe20009ffe4ff */
[----:B------:R1:W-:Y:S01]  /*0220*/  UTMACCTL.PF [UR16] ;  /* 0x00000000100079b9 */ /* 0x0003e20008040000 */
[----:B------:R-:W-:-:S03]  /*0230*/  UIADD3.X UR11, UPT, UPT, URZ, UR7, URZ, UP2, !UPT ;  /* 0x00000007ff0b7290 */ /* 0x000fc600097fe4ff */
[----:B------:R1:W-:Y:S01]  /*0240*/  UTMACCTL.PF [UR14] ;  /* 0x000000000e0079b9 */ /* 0x0003e20008040000 */
[----:B------:R-:W-:-:S03]  /*0250*/  UIADD3.X UR9, UPT, UPT, URZ, UR7, URZ, UP1, !UPT ;  /* 0x00000007ff097290 */ /* 0x000fc60008ffe4ff */
[----:B------:R1:W-:Y:S01]  /*0260*/  UTMACCTL.PF [UR12] ;  /* 0x000000000c0079b9 */ /* 0x0003e20008040000 */
[----:B------:R-:W-:Y:S01]  /*0270*/  UIADD3.X UR7, UPT, UPT, URZ, UR7, URZ, UP0, !UPT ;  /* 0x00000007ff077290 */ /* 0x000fe200087fe4ff */
[----:B------:R1:W-:Y:S04]  /*0280*/  UTMACCTL.PF [UR10] ;  /* 0x000000000a0079b9 */ /* 0x0003e80008040000 */
[----:B------:R1:W-:Y:S04]  /*0290*/  UTMACCTL.PF [UR8] ;  /* 0x00000000080079b9 */ /* 0x0003e80008040000 */
[----:B------:R1:W-:Y:S02]  /*02a0*/  UTMACCTL.PF [UR6] ;  /* 0x00000000060079b9 */ /* 0x0003e40008040000 */
[----:B-1----:R-:W-:Y:S01]  /*02b0*/  NOP ;  /* 0x0000000000007918 */ /* 0x002fe20000000000 */
.L_x_0:
[----:B------:R-:W-:Y:S05]  /*02c0*/  @P0 BRA `(.L_x_1) ;  /* 0x0000000000580947 */ /* 0x000fea0003800000 */
[----:B------:R-:W-:Y:S01]  /*02d0*/  UMOV UR6, 0x400 ;  /* 0x0000040000067882 */ /* 0x000fe20000000000 */
[----:B------:R-:W-:Y:S01]  /*02e0*/  UMOV UR5, 0x1 ;  /* 0x0000000100057882 */ /* 0x000fe20000000000 */
[----:B------:R-:W-:Y:S02]  /*02f0*/  ULEA UR6, UR4, UR6, 0x18 ;  /* 0x0000000604067291 */ /* 0x000fe4000f8ec0ff */
[----:B------:R-:W-:-:S04]  /*0300*/  UIADD3 UR8, UPT, UPT, -UR5, 0x100000, URZ ;  /* 0x0010000005087890 */ /* 0x000fc8000fffe1ff */
[----:B------:R-:W-:Y:S02]  /*0310*/  USHF.L.U32 UR9, UR8, 0xb, URZ ;  /* 0x0000000b08097899 */ /* 0x000fe400080006ff */
[----:B------:R-:W-:Y:S01]  /*0320*/  USHF.L.U32 UR8, UR8, 0x1, URZ ;  /* 0x0000000108087899 */ /* 0x000fe200080006ff */
[----:B------:R-:W1:Y:S11]  /*0330*/  FENCE.VIEW.ASYNC.S ;  /* 0x00000000000073c6 */ /* 0x000e760000000000 */
[----:B-1----:R1:W2:Y:S01]  /*0340*/  SYNCS.EXCH.64 URZ, [UR6], UR8 ;  /* 0x0000000806ff75b2 */ /* 0x0022a20008000100 */
[----:B------:R1:W3:Y:S01]  /*0350*/  SYNCS.EXCH.64 URZ, [UR6+0x8], UR8 ;  /* 0x0000080806ff75b2 */ /* 0x0002e20008000100 */
[----:B------:R1:W4:Y:S01]  /*0360*/  SYNCS.EXCH.64 URZ, [UR6+0x10], UR8 ;  /* 0x0000100806ff75b2 */ /* 0x0003220008000100 */
[----:B------:R1:W1:Y:S01]  /*0370*/  SYNCS.EXCH.64 URZ, [UR6+0x18], UR8 ;  /* 0x0000180806ff75b2 */ /* 0x0002620008000100 */
        /* <DEDUP_REMOVED lines=10> */
[----:B------:R-:W-:Y:S01]  /*0420*/  NOP ;  /* 0x0000000000007918 */ /* 0x000fe20000000000 */
.L_x_1:
[----:B------:R-:W-:Y:S01]  /*0430*/  NOP ;  /* 0x0000000000007918 */ /* 0x000fe20000000000 */
[----:B------:R-:W-:Y:S05]  /*0440*/  BRA.U !UP4, `(.L_x_2) ;  /* 0x000000010c087547 */ /* 0x000fea000b800000 */
[----:B-1234-:R-:W-:Y:S01]  /*0450*/  UCGABAR_ARV ;  /* 0x00000000000079c7 */ /* 0x01efe20008000000 */
[----:B------:R-:W-:Y:S05]  /*0460*/  BRA `(.L_x_3) ;  /* 0x0000000000047947 */ /* 0x000fea0003800000 */
.L_x_2:
[----:B-1234-:R-:W-:Y:S01]  /*0470*/  NOP ;  /* 0x0000000000007918 */ /* 0x01efe20000000000 */
.L_x_3:
[----:B------:R-:W-:Y:S05]  /*0480*/  BRA.U !UP4, `(.L_x_4) ;  /* 0x000000010c0c7547 */ /* 0x000fea000b800000 */
[----:B------:R-:W-:Y:S01]  /*0490*/  UCGABAR_WAIT ;  /* 0x0000000000007dc7 */ /* 0x000fe20008000000 */
[----:B------:R-:W-:Y:S01]  /*04a0*/  CCTL.IVALL ;  /* 0x00000000ff00798f */ /* 0x000fe20002000000 */
[----:B------:R-:W-:Y:S05]  /*04b0*/  BRA `(.L_x_5) ;  /* 0x0000000000047947 */ /* 0x000fea0003800000 */
.L_x_4:
[----:B------:R-:W-:Y:S06]  /*04c0*/  BAR.SYNC.DEFER_BLOCKING 0x0 ;  /* 0x0000000000007b1d */ /* 0x000fec0000010000 */
.L_x_5:
[----:B------:R-:W-:Y:S05]  /*04d0*/  @P0 BRA `(.L_x_6) ;  /* 0x0000000000400947 */ /* 0x000fea0003800000 */
[----:B------:R-:W-:Y:S01]  /*04e0*/  UMOV UR7, 0x400 ;  /* 0x0000040000077882 */ /* 0x000fe20000000000 */
[----:B------:R-:W-:Y:S01]  /*04f0*/  UMOV UR6, 0x1 ;  /* 0x0000000100067882 */ /* 0x000fe20000000000 */
[----:B------:R-:W-:Y:S01]  /*0500*/  UMOV UR5, 0x8 ;  /* 0x0000000800057882 */ /* 0x000fe20000000000 */
[----:B------:R-:W-:Y:S02]  /*0510*/  ULEA UR7, UR4, UR7, 0x18 ;  /* 0x0000000704077291 */ /* 0x000fe4000f8ec0ff */
[----:B------:R-:W-:-:S04]  /*0520*/  UIADD3 UR8, UPT, UPT, -UR6, 0x100000, URZ ;  /* 0x0010000006087890 */ /* 0x000fc8000fffe1ff */
[----:B------:R-:W-:Y:S02]  /*0530*/  USHF.L.U32 UR9, UR8, 0xb, URZ ;  /* 0x0000000b08097899 */ /* 0x000fe400080006ff */
[----:B------:R-:W-:Y:S02]  /*0540*/  USHF.L.U32 UR8, UR8, 0x1, URZ ;  /* 0x0000000108087899 */ /* 0x000fe400080006ff */
[----:B------:R-:W-:-:S04]  /*0550*/  UIADD3 UR10, UPT, UPT, -UR5, 0x100000, URZ ;  /* 0x00100000050a7890 */ /* 0x000fc8000fffe1ff */
[----:B------:R-:W-:Y:S02]  /*0560*/  USHF.L.U32 UR11, UR10, 0xb, URZ ;  /* 0x0000000b0a0b7899 */ /* 0x000fe400080006ff */
[----:B------:R-:W-:Y:S01]  /*0570*/  USHF.L.U32 UR10, UR10, 0x1, URZ ;  /* 0x000000010a0a7899 */ /* 0x000fe200080006ff */
[----:B------:R-:W1:Y:S03]  /*0580*/  FENCE.VIEW.ASYNC.S ;  /* 0x00000000000073c6 */ /* 0x000e660000000000 */
[----:B-1----:R1:W2:Y:S01]  /*0590*/  SYNCS.EXCH.64 URZ, [UR7+0x70], UR8 ;  /* 0x0000700807ff75b2 */ /* 0x0022a20008000100 */
[----:B------:R1:W3:Y:S07]  /*05a0*/  SYNCS.EXCH.64 URZ, [UR7+0x78], UR8 ;  /* 0x0000780807ff75b2 */ /* 0x0002ee0008000100 */
[----:B------:R1:W4:Y:S01]  /*05b0*/  SYNCS.EXCH.64 URZ, [UR7+0x80], UR10 ;  /* 0x0000800a07ff75b2 */ /* 0x0003220008000100 */
[----:B------:R1:W1:Y:S01]  /*05c0*/  SYNCS.EXCH.64 URZ, [UR7+0x88], UR10 ;  /* 0x0000880a07ff75b2 */ /* 0x0002620008000100 */
[----:B------:R-:W-:Y:S01]  /*05d0*/  NOP ;  /* 0x0000000000007918 */ /* 0x000fe20000000000 */
.L_x_6:
[----:B------:R-:W-:Y:S01]  /*05e0*/  NOP ;  /* 0x0000000000007918 */ /* 0x000fe20000000000 */
[----:B------:R-:W-:Y:S05]  /*05f0*/  BRA.U !UP4, `(.L_x_7) ;  /* 0x000000010c087547 */ /* 0x000fea000b800000 */
[----:B-1234-:R-:W-:Y:S01]  /*0600*/  UCGABAR_ARV ;  /* 0x00000000000079c7 */ /* 0x01efe20008000000 */
[----:B------:R-:W-:Y:S05]  /*0610*/  BRA `(.L_x_8) ;  /* 0x0000000000047947 */ /* 0x000fea0003800000 */
.L_x_7:
[----:B-1234-:R-:W-:Y:S01]  /*0620*/  NOP ;  /* 0x0000000000007918 */ /* 0x01efe20000000000 */
.L_x_8:
[----:B------:R-:W-:Y:S05]  /*0630*/  BRA.U !UP4, `(.L_x_9) ;  /* 0x000000010c0c7547 */ /* 0x000fea000b800000 */
[----:B------:R-:W-:Y:S01]  /*0640*/  UCGABAR_WAIT ;  /* 0x0000000000007dc7 */ /* 0x000fe20008000000 */
[----:B------:R-:W-:Y:S01]  /*0650*/  CCTL.IVALL ;  /* 0x00000000ff00798f */ /* 0x000fe20002000000 */
[----:B------:R-:W-:Y:S05]  /*0660*/  BRA `(.L_x_10) ;  /* 0x0000000000047947 */ /* 0x000fea0003800000 */
.L_x_9:
[----:B------:R-:W-:Y:S06]  /*0670*/  BAR.SYNC.DEFER_BLOCKING 0x0 ;  /* 0x0000000000007b1d */ /* 0x000fec0000010000 */
.L_x_10:
        /* <DEDUP_REMOVED lines=17> */
.L_x_11:
[----:B------:R-:W-:Y:S01]  /*0790*/  NOP ;  /* 0x0000000000007918 */ /* 0x000fe20000000000 */
[----:B-1234-:R-:W-:Y:S06]  /*07a0*/  BAR.SYNC.DEFER_BLOCKING 0x0 ;  /* 0x0000000000007b1d */ /* 0x01efec0000010000 */
[----:B------:R-:W-:Y:S05]  /*07b0*/  @P0 BRA `(.L_x_12) ;  /* 0x0000000000280947 */ /* 0x000fea0003800000 */
[----:B------:R-:W-:Y:S01]  /*07c0*/  UMOV UR6, 0x400 ;  /* 0x0000040000067882 */ /* 0x000fe20000000000 */
[----:B------:R-:W-:Y:S01]  /*07d0*/  UMOV UR5, 0x20 ;  /* 0x0000002000057882 */ /* 0x000fe20000000000 */
[----:B------:R-:W-:Y:S02]  /*07e0*/  ULEA UR6, UR4, UR6, 0x18 ;  /* 0x0000000604067291 */ /* 0x000fe4000f8ec0ff */
[----:B------:R-:W-:-:S04]  /*07f0*/  UIADD3 UR8, UPT, UPT, -UR5, 0x100000, URZ ;  /* 0x0010000005087890 */ /* 0x000fc8000fffe1ff */
[----:B------:R-:W-:Y:S02]  /*0800*/  USHF.L.U32 UR9, UR8, 0xb, URZ ;  /* 0x0000000b08097899 */ /* 0x000fe400080006ff */
[----:B------:R-:W-:Y:S01]  /*0810*/  USHF.L.U32 UR8, UR8, 0x1, URZ ;  /* 0x0000000108087899 */ /* 0x000fe200080006ff */
[----:B------:R-:W-:Y:S01]  /*0820*/  ELECT P0, URZ, PT ;  /* 0x0000000000ff782f */ /* 0x000fe20003800000 */
[----:B------:R-:W1:Y:S10]  /*0830*/  FENCE.VIEW.ASYNC.S ;  /* 0x00000000000073c6 */ /* 0x000e740000000000 */
[----:B-1----:R1:W2:Y:S01]  /*0840*/  SYNCS.EXCH.64 URZ, [UR6+0xb0], UR8 ;  /* 0x0000b00806ff75b2 */ /* 0x0022a20008000100 */
[----:B------:R-:W-:Y:S01]  /*0850*/  NOP ;  /* 0x0000000000007918 */ /* 0x000fe20000000000 */
.L_x_12:
[----:B------:R-:W-:Y:S01]  /*0860*/  NOP ;  /* 0x0000000000007918 */ /* 0x000fe20000000000 */
[----:B------:R-:W-:Y:S05]  /*0870*/  BRA.U !UP4, `(.L_x_13) ;  /* 0x000000010c087547 */ /* 0x000fea000b800000 */
[----:B--2---:R-:W-:Y:S01]  /*0880*/  UCGABAR_ARV ;  /* 0x00000000000079c7 */ /* 0x004fe20008000000 */
[----:B------:R-:W-:Y:S05]  /*0890*/  BRA `(.L_x_14) ;  /* 0x0000000000047947 */ /* 0x000fea0003800000 */
.L_x_13:
[----:B--2---:R-:W-:Y:S01]  /*08a0*/  NOP ;  /* 0x0000000000007918 */ /* 0x004fe20000000000 */
.L_x_14:
[----:B------:R-:W-:Y:S01]  /*08b0*/  USHF.L.U32 UR21, UR23, 0x7, URZ ;  /* 0x0000000717157899 */ /* 0x000fe200080006ff */
[----:B------:R-:W-:Y:S05]  /*08c0*/  BRA.U !UP4, `(.L_x_15) ;  /* 0x000000010c0c7547 */ /* 0x000fea000b800000 */
[----:B------:R-:W-:Y:S01]  /*08d0*/  UCGABAR_WAIT ;  /* 0x0000000000007dc7 */ /* 0x000fe20008000000 */
[----:B------:R-:W-:Y:S01]  /*08e0*/  CCTL.IVALL ;  /* 0x00000000ff00798f */ /* 0x000fe20002000000 */
[----:B------:R-:W-:Y:S05]  /*08f0*/  BRA `(.L_x_16) ;  /* 0x0000000000047947 */ /* 0x000fea0003800000 */
.L_x_15:
[----:B------:R-:W-:Y:S06]  /*0900*/  BAR.SYNC.DEFER_BLOCKING 0x0 ;  /* 0x0000000000007b1d */ /* 0x000fec0000010000 */
.L_x_16:
[----:B------:R-:W-:Y:S01]  /*0910*/  ISETP.NE.AND P0, PT, R78, 0x6, PT ;  /* 0x000000064e00780c */ /* 0x000fe20003f05270 */
[----:B------:R-:W2:-:S12]  /*0920*/  LDCU.64 UR30, c[0x0][0x358] ;  /* 0x00006b00ff1e77ac */ /* 0x000e980008000a00 */
[----:B------:R-:W-:Y:S05]  /*0930*/  @P0 BRA `(.L_x_17) ;  /* 0x0000000800b80947 */ /* 0x000fea0003800000 */
[----:B------:R-:W-:Y:S01]  /*0940*/  LOP3.LUT R0, R60, 0x1f, RZ, 0xc0, !PT ;  /* 0x0000001f3c007812 */ /* 0x000fe200078ec0ff */
[----:B------:R-:W-:Y:S01]  /*0950*/  IMAD.MOV.U32 R19, RZ, RZ, 0x7fffffff ;  /* 0x7fffffffff137424 */ /* 0x000fe200078e00ff */
[----:B-1----:R-:W1:Y:S01]  /*0960*/  S2UR UR9, SR_CTAID.Z ;  /* 0x00000000000979c3 */ /* 0x002e620000002700 */
[----:B------:R-:W1:Y:S01]  /*0970*/  LDCU.64 UR6, c[0x0][0x760] ;  /* 0x0000ec00ff0677ac */ /* 0x000e620008000a00 */
[C---:B------:R-:W-:Y:S01]  /*0980*/  ISETP.GT.U32.AND P0, PT, R0.reuse, 0x7, PT ;  /* 0x000000070000780c */ /* 0x040fe20003f04070 */
[----:B------:R-:W3:Y:S01]  /*0990*/  LDCU.U8 UR8, c[0x0][0x768] ;  /* 0x0000ed00ff0877ac */ /* 0x000ee20008000000 */
[----:B------:R-:W4:Y:S01]  /*09a0*/  LDCU.U8 UR10, c[0x0][0x769] ;  /* 0x0000ed20ff0a77ac */ /* 0x000f220008000000 */
[----:B------:R-:W5:Y:S10]  /*09b0*/  LDCU UR14, c[0x0][0x770] ;  /* 0x0000ee00ff0e77ac */ /* 0x000f740008000800 */
[----:B------:R-:W2:Y:S02]  /*09c0*/  @!P0 LDC.64 R2, c[0x0][0x748] ;  /* 0x0001d200ff028b82 */ /* 0x000ea40000000a00 */
[----:B--2---:R-:W-:-:S05]  /*09d0*/  @!P0 IMAD.WIDE.U32 R2, R0, 0x4, R2 ;  /* 0x0000000400028825 */ /* 0x004fca00078e0002 */
[----:B------:R-:W2:Y:S01]  /*09e0*/  @!P0 LDG.E R19, desc[UR30][R2.64] ;  /* 0x0000001e02138981 */ /* 0x000ea2000c1e1900 */
[----:B-1----:R-:W-:Y:S01]  /*09f0*/  UIMAD.WIDE.U32 UR4, UR9, UR7, URZ ;  /* 0x00000007090472a5 */ /* 0x002fe2000f8e00ff */
[----:B------:R-:W-:Y:S01]  /*0a00*/  HFMA2 R0, -RZ, RZ, 0, 5.9604644775390625e-08 ;  /* 0x00000001ff007431 */ /* 0x000fe200000001ff */
[----:B------:R-:W-:Y:S01]  /*0a10*/  UISETP.GT.U32.AND UP0, UPT, UR9, 0x1ff, UPT ;  /* 0x000001ff0900788c */ /* 0x000fe2000bf04070 */
[----:B------:R-:W-:-:S04]  /*0a20*/  IMAD.MOV.U32 R10, RZ, RZ, RZ ;  /* 0x000000ffff0a7224 */ /* 0x000fc800078e00ff */
[----:B------:R-:W-:Y:S02]  /*0a30*/  UMOV UR11, UR5 ;  /* 0x00000005000b7c82 */ /* 0x000fe40008000000 */
[----:B------:R-:W-:Y:S02]  /*0a40*/  UIADD3 UR7, UPT, UPT, -UR11, UR9, URZ ;  /* 0x000000090b077290 */ /* 0x000fe4000fffe1ff */
[----:B------:R-:W1:Y:S02]  /*0a50*/  LDCU.64 UR4, c[0x0][0x778] ;  /* 0x0000ef00ff0477ac */ /* 0x000e640008000a00 */
[----:B---3--:R-:W-:-:S04]  /*0a60*/  USHF.R.U32.HI UR7, URZ, UR8, UR7 ;  /* 0x00000008ff077299 */ /* 0x008fc80008011607 */
[----:B------:R-:W-:-:S04]  /*0a70*/  UIADD3 UR11, UPT, UPT, UR11, UR7, URZ ;  /* 0x000000070b0b7290 */ /* 0x000fc8000fffe0ff */
[----:B----4-:R-:W-:-:S03]  /*0a80*/  USHF.R.U32.HI UR11, URZ, UR10, UR11 ;  /* 0x0000000aff0b7299 */ /* 0x010fc6000801160b */
[----:B------:R-:W3:Y:S01]  /*0a90*/  LDCU.U8 UR7, c[0x0][0x780] ;  /* 0x0000f000ff0777ac */ /* 0x000ee20008000000 */
[----:B------:R-:W-:-:S04]  /*0aa0*/  UIADD3 UR11, UPT, UPT, -UR11, URZ, URZ ;  /* 0x000000ff0b0b7290 */ /* 0x000fc8000fffe1ff */
[----:B------:R-:W-:-:S04]  /*0ab0*/  UIMAD UR6, UR11, UR6, UR9 ;  /* 0x000000060b0672a4 */ /* 0x000fc8000f8e0209 */
[----:B-1----:R-:W-:-:S03]  /*0ac0*/  UIMAD.WIDE.U32 UR12, UR6, UR5, URZ ;  /* 0x00000005060c72a5 */ /* 0x002fc6000f8e00ff */
[----:B------:R-:W1:Y:S04]  /*0ad0*/  LDCU.U8 UR11, c[0x0][0x781] ;  /* 0x0000f020ff0b77ac */ /* 0x000e680008000000 */
[----:B------:R-:W-:Y:S02]  /*0ae0*/  UMOV UR5, UR13 ;  /* 0x0000000d00057c82 */ /* 0x000fe40008000000 */
[----:B------:R-:W-:Y:S02]  /*0af0*/  UIADD3 UR16, UPT, UPT, UR6, -UR5, URZ ;  /* 0x8000000506107290 */ /* 0x000fe4000fffe0ff */
[----:B------:R-:W4:Y:S02]  /*0b00*/  LDCU.U8 UR13, c[0x0][0x774] ;  /* 0x0000ee80ff0d77ac */ /* 0x000f240008000000 */
[----:B---3--:R-:W-:Y:S01]  /*0b10*/  USHF.R.U32.HI UR16, URZ, UR7, UR16 ;  /* 0x00000007ff107299 */ /* 0x008fe20008011610 */
[----:B------:R-:W3:Y:S03]  /*0b20*/  LDCU.U8 UR12, c[0x0][0x775] ;  /* 0x0000eea0ff0c77ac */ /* 0x000ee60008000000 */
[----:B------:R-:W-:Y:S01]  /*0b30*/  UIADD3 UR16, UPT, UPT, UR5, UR16, URZ ;  /* 0x0000001005107290 */ /* 0x000fe2000fffe0ff */
[----:B------:R-:W3:Y:S03]  /*0b40*/  LDCU UR5, c[0x0][0x76c] ;  /* 0x0000ed80ff0577ac */ /* 0x000ee60008000800 */
[----:B-1----:R-:W-:-:S04]  /*0b50*/  USHF.R.U32.HI UR16, URZ, UR11, UR16 ;  /* 0x0000000bff107299 */ /* 0x002fc80008011610 */
[----:B-----5:R-:W-:-:S04]  /*0b60*/  UIMAD.WIDE.U32 UR14, UR16, UR14, URZ ;  /* 0x0000000e100e72a5 */ /* 0x020fc8000f8e00ff */
[----:B------:R-:W-:-:S04]  /*0b70*/  UIADD3 UR14, UPT, UPT, UR16, -UR15, URZ ;  /* 0x8000000f100e7290 */ /* 0x000fc8000fffe0ff */
[----:B----4-:R-:W-:-:S04]  /*0b80*/  USHF.R.U32.HI UR14, URZ, UR13, UR14 ;  /* 0x0000000dff0e7299 */ /* 0x010fc8000801160e */
[----:B------:R-:W-:-:S04]  /*0b90*/  UIADD3 UR14, UPT, UPT, UR15, UR14, URZ ;  /* 0x0000000e0f0e7290 */ /* 0x000fc8000fffe0ff */
[----:B---3--:R-:W-:-:S04]  /*0ba0*/  USHF.R.U32.HI UR14, URZ, UR12, UR14 ;  /* 0x0000000cff0e7299 */ /* 0x008fc8000801160e */
[----:B------:R-:W-:-:S04]  /*0bb0*/  UIADD3 UR14, UPT, UPT, -UR14, URZ, URZ ;  /* 0x000000ff0e0e7290 */ /* 0x000fc8000fffe1ff */
[----:B------:R-:W-:Y:S02]  /*0bc0*/  UIMAD UR5, UR14, UR5, UR16 ;  /* 0x000000050e0572a4 */ /* 0x000fe4000f8e0210 */
[----:B------:R-:W-:Y:S02]  /*0bd0*/  UIADD3 UR16, UPT, UPT, -UR16, URZ, URZ ;  /* 0x000000ff10107290 */ /* 0x000fe4000fffe1ff */
[----:B------:R-:W-:Y:S02]  /*0be0*/  UIADD3 UR5, UPT, UPT, UR5, UR5, URZ ;  /* 0x0000000505057290 */ /* 0x000fe4000fffe0ff */
[----:B------:R-:W-:Y:S02]  /*0bf0*/  UIMAD UR4, UR16, UR4, UR6 ;  /* 0x00000004100472a4 */ /* 0x000fe4000f8e0206 */
[----:B------:R-:W-:-:S04]  /*0c00*/  ULOP3.LUT UR5, UR5, UR23, URZ, 0xfc, !UPT ;  /* 0x0000001705057292 */ /* 0x000fc8000f8efcff */
[----:B------:R-:W-:Y:S02]  /*0c10*/  MOV R5, UR4 ;  /* 0x0000000400057c02 */ /* 0x000fe40008000f00 */
[----:B------:R-:W-:Y:S01]  /*0c20*/  IMAD.U32 R4, RZ, RZ, UR5 ;  /* 0x00000005ff047e24 */ /* 0x000fe2000f8e00ff */
[----:B--2---:R1:W2:Y:S01]  /*0c30*/  SHFL.IDX PT, R2, R19, 0x7, 0x1f ;  /* 0x00e01f0013027f89 */ /* 0x0042a200000e0000 */
[----:B------:R-:W-:Y:S05]  /*0c40*/  BRA.U UP0, `(.L_x_18) ;  /* 0x0000000500807547 */ /* 0x000fea000b800000 */
[----:B------:R-:W3:Y:S01]  /*0c50*/  LDC R7, c[0x0][0x374] ;  /* 0x0000dd00ff077b82 */ /* 0x000ee20000000800 */
[----:B--2---:R-:W-:Y:S01]  /*0c60*/  SHF.R.S32.HI R3, RZ, 0x1f, R2 ;  /* 0x0000001fff037819 */ /* 0x004fe20000011402 */
[----:B------:R-:W-:Y:S02]  /*0c70*/  IMAD.U32 R18, RZ, RZ, UR9 ;  /* 0x00000009ff127e24 */ /* 0x000fe4000f8e00ff */
[----:B------:R-:W-:Y:S01]  /*0c80*/  IMAD.MOV.U32 R10, RZ, RZ, RZ ;  /* 0x000000ffff0a7224 */ /* 0x000fe200078e00ff */
[----:B------:R-:W-:Y:S01]  /*0c90*/  LEA.HI R16, R3, R2, RZ, 0x8 ;  /* 0x0000000203107211 */ /* 0x000fe200078f40ff */
[----:B------:R-:W-:Y:S02]  /*0ca0*/  IMAD.MOV.U32 R15, RZ, RZ, RZ ;  /* 0x000000ffff0f7224 */ /* 0x000fe400078e00ff */
[----:B------:R-:W3:Y:S01]  /*0cb0*/  LDC R6, c[0x0][0x370] ;  /* 0x0000dc00ff067b82 */ /* 0x000ee20000000800 */
[----:B------:R-:W-:Y:S02]  /*0cc0*/  LOP3.LUT R3, R16, 0xffffff00, RZ, 0xc0, !PT ;  /* 0xffffff0010037812 */ /* 0x000fe400078ec0ff */
[----:B------:R-:W-:-:S02]  /*0cd0*/  SHF.R.S32.HI R0, RZ, 0x8, R16 ;  /* 0x00000008ff007819 */ /* 0x000fc40000011410 */
[----:B------:R-:W-:Y:S02]  /*0ce0*/  ISETP.NE.AND P0, PT, R2, R3, PT ;  /* 0x000000030200720c */ /* 0x000fe40003f05270 */
[----:B------:R-:W-:Y:S01]  /*0cf0*/  LEA.HI.SX32 R16, R16, 0xffffffff, 0x18 ;  /* 0xffffffff10107811 */ /* 0x000fe200078fc2ff */
[----:B------:R-:W2:Y:S01]  /*0d00*/  LDC R17, c[0x0][0x378] ;  /* 0x0000de00ff117b82 */ /* 0x000ea20000000800 */
[----:B------:R-:W-:-:S07]  /*0d10*/  ISETP.LT.AND P0, PT, R2, RZ, P0 ;  /* 0x000000ff0200720c */ /* 0x000fce0000701270 */
[----:B------:R-:W4:Y:S06]  /*0d20*/  LDC R12, c[0x0][0x770] ;  /* 0x0001dc00ff0c7b82 */ /* 0x000f2c0000000800 */
[----:B------:R-:W-:Y:S02]  /*0d30*/  @!P0 IMAD.MOV R16, RZ, RZ, R0 ;  /* 0x000000ffff108224 */ /* 0x000fe400078e0200 */
[----:B------:R-:W1:Y:S01]  /*0d40*/  LDC R11, c[0x0][0x76c] ;  /* 0x0001db00ff0b7b82 */ /* 0x000e620000000800 */
[----:B---3--:R-:W-:Y:S02]  /*0d50*/  IMAD R6, R7, R6, RZ ;  /* 0x0000000607067224 */ /* 0x008fe400078e02ff */
[----:B------:R-:W-:-:S05]  /*0d60*/  IMAD.MOV.U32 R0, RZ, RZ, 0x1 ;  /* 0x00000001ff007424 */ /* 0x000fca00078e00ff */
[----:B------:R-:W3:Y:S01]  /*0d70*/  LDC.64 R8, c[0x0][0x760] ;  /* 0x0001d800ff087b82 */ /* 0x000ee20000000a00 */
[----:B--2---:R-:W-:Y:S02]  /*0d80*/  IMAD R17, R6, R17, RZ ;  /* 0x0000001106117224 */ /* 0x004fe400078e02ff */
[----:B------:R-:W-:-:S03]  /*0d90*/  IMAD.MOV.U32 R6, RZ, RZ, -0x1 ;  /* 0xffffffffff067424 */ /* 0x000fc600078e00ff */
[----:B------:R-:W-:Y:S02]  /*0da0*/  LEA.HI R17, R17, R17, RZ, 0x1 ;  /* 0x0000001111117211 */ /* 0x000fe400078f08ff */
[----:B------:R-:W2:Y:S02]  /*0db0*/  LDC.64 R2, c[0x0][0x778] ;  /* 0x0001de00ff027b82 */ /* 0x000ea40000000a00 */
[----:B----4-:R-:W-:-:S07]  /*0dc0*/  SHF.R.S32.HI R17, RZ, 0x1, R17 ;  /* 0x00000001ff117819 */ /* 0x010fce0000011411 */
.L_x_23:
[----:B------:R-:W-:-:S04]  /*0dd0*/  LEA.HI R13, R4, R4, RZ, 0x1 ;  /* 0x00000004040d7211 */ /* 0x000fc800078f08ff */
[----:B------:R-:W-:Y:S02]  /*0de0*/  LOP3.LUT R7, R13, 0xfffffffe, RZ, 0xc0, !PT ;  /* 0xfffffffe0d077812 */ /* 0x000fe400078ec0ff */
[----:B------:R-:W-:Y:S02]  /*0df0*/  SHF.R.S32.HI R13, RZ, 0x1, R13 ;  /* 0x00000001ff0d7819 */ /* 0x000fe4000001140d */
[----:B------:R-:W-:-:S03]  /*0e00*/  ISETP.NE.AND P0, PT, R4, R7, PT ;  /* 0x000000070400720c */ /* 0x000fc60003f05270 */
[----:B------:R-:W-:Y:S01]  /*0e10*/  VIADD R7, R13, 0xffffffff ;  /* 0xffffffff0d077836 */ /* 0x000fe20000000000 */
[----:B------:R-:W-:-:S13]  /*0e20*/  ISETP.LT.AND P0, PT, R4, RZ, P0 ;  /* 0x000000ff0400720c */ /* 0x000fda0000701270 */
[----:B------:R-:W-:-:S05]  /*0e30*/  @!P0 IMAD.MOV R7, RZ, RZ, R13 ;  /* 0x000000ffff078224 */ /* 0x000fca00078e020d */
[----:B------:R-:W-:-:S13]  /*0e40*/  ISETP.GE.AND P0, PT, R7, R16, PT ;  /* 0x000000100700720c */ /* 0x000fda0003f06270 */
[----:B------:R-:W-:Y:S05]  /*0e50*/  @P0 BRA `(.L_x_19) ;  /* 0x0000000000940947 */ /* 0x000fea0003800000 */
[----:B------:R-:W-:-:S04]  /*0e60*/  SHF.L.U32 R14, R7, 0x8, RZ ;  /* 0x00000008070e7819 */ /* 0x000fc800000006ff */
[----:B------:R-:W-:-:S13]  /*0e70*/  ISETP.GE.AND P0, PT, R14, R15, PT ;  /* 0x0000000f0e00720c */ /* 0x000fda0003f06270 */
[----:B------:R-:W-:Y:S05]  /*0e80*/  @!P0 BRA `(.L_x_20) ;  /* 0x0000000000388947 */ /* 0x000fea0003800000 */
[----:B------:R-:W-:Y:S01]  /*0e90*/  VIADD R7, R6, 0x1 ;  /* 0x0000000106077836 */ /* 0x000fe20000000000 */
[----:B------:R-:W-:-:S04]  /*0ea0*/  MOV R6, 0xffffffff ;  /* 0xffffffff00067802 */ /* 0x000fc80000000f00 */
[----:B------:R-:W-:-:S13]  /*0eb0*/  ISETP.GT.U32.AND P0, PT, R7, 0x1f, PT ;  /* 0x0000001f0700780c */ /* 0x000fda0003f04070 */
[----:B------:R-:W-:Y:S05]  /*0ec0*/  @P0 BRA `(.L_x_21) ;  /* 0x0000000000240947 */ /* 0x000fea0003800000 */
[----:B------:R-:W-:Y:S01]  /*0ed0*/  ISETP.GT.AND P0, PT, R19, R14, PT ;  /* 0x0000000e1300720c */ /* 0x000fe20003f04270 */
[----:B------:R-:W-:-:S05]  /*0ee0*/  IMAD.MOV.U32 R6, RZ, RZ, -0x1 ;  /* 0xffffffffff067424 */ /* 0x000fca00078e00ff */
[----:B------:R-:W-:-:S07]  /*0ef0*/  SHF.L.U32 R7, R6, R7, RZ ;  /* 0x0000000706077219 */ /* 0x000fce00000006ff */
[----:B------:R-:W-:-:S04]  /*0f00*/  VOTE.ANY R6, PT, P0 ;  /* 0x0000000000067806 */ /* 0x000fc800000e0100 */
[----:B------:R-:W-:-:S05]  /*0f10*/  LOP3.LUT P0, R7, R6, RZ, R7, 0xa0, !PT ;  /* 0x000000ff06077212 */ /* 0x000fca000780a007 */
[----:B------:R-:W-:-:S05]  /*0f20*/  VIADD R6, R7, 0xffffffff ;  /* 0xffffffff07067836 */ /* 0x000fca0000000000 */
[----:B------:R-:W-:-:S04]  /*0f30*/  LOP3.LUT R7, R7, R6, RZ, 0xc, !PT ;  /* 0x0000000607077212 */ /* 0x000fc800078e0cff */
[----:B------:R-:W4:Y:S02]  /*0f40*/  POPC R6, R7 ;  /* 0x0000000700067309 */ /* 0x000f240000000000 */
[----:B----4-:R-:W-:-:S07]  /*0f50*/  SEL R6, R6, 0xffffffff, P0 ;  /* 0xffffffff06067807 */ /* 0x010fce0000000000 */
.L_x_21:
[----:B------:R4:W3:Y:S02]  /*0f60*/  SHFL.IDX PT, R15, R19, R6, 0x1f ;  /* 0x00001f06130f7589 */ /* 0x0008e400000e0000 */
.L_x_20:
[----:B------:R-:W5:Y:S01]  /*0f70*/  S2R R13, SR_CgaCtaId ;  /* 0x00000000000d7919 */ /* 0x000f620000008800 */
[----:B------:R-:W-:Y:S01]  /*0f80*/  MOV R14, 0x400 ;  /* 0x00000400000e7802 */ /* 0x000fe20000000f00 */
[----:B------:R-:W-:-:S03]  /*0f90*/  IMAD.U32 R21, R0, -0x80000000, RZ ;  /* 0x8000000000157824 */ /* 0x000fc600078e00ff */
[----:B-----5:R-:W-:-:S05]  /*0fa0*/  LEA R13, R13, R14, 0x18 ;  /* 0x0000000e0d0d7211 */ /* 0x020fca00078ec0ff */
[----:B------:R-:W-:-:S04]  /*0fb0*/  IMAD R14, R10, 0x8, R13 ;  /* 0x000000080a0e7824 */ /* 0x000fc800078e020d */
[----:B------:R-:W5:Y:S02]  /*0fc0*/  SYNCS.PHASECHK.TRANS64.TRYWAIT P0, [R14+URZ+0xa0], R21 ;  /* 0x0000a0150e0075a7 */ /* 0x000f6400080011ff */
[----:B-----5:R-:W-:Y:S05]  /*0fd0*/  @!P0 BRA `(.L_x_22) ;  /* 0x0000004c00c08947 */ /* 0x020fea0003800000 */
.L_x_88:
[----:B------:R-:W-:Y:S01]  /*0fe0*/  ELECT P0, URZ, PT ;  /* 0x0000000000ff782f */ /* 0x000fe20003800000 */
[----:B------:R-:W-:-:S12]  /*0ff0*/  IMAD.MOV.U32 R7, RZ, RZ, 0x1 ;  /* 0x00000001ff077424 */ /* 0x000fd800078e00ff */
[C---:B------:R-:W-:Y:S02]  /*1000*/  @P0 IMAD R13, R10.reuse, 0x10, R13 ;  /* 0x000000100a0d0824 */ /* 0x040fe400078e020d */
[----:B------:R-:W-:-:S03]  /*1010*/  VIADD R10, R10, 0x1 ;  /* 0x000000010a0a7836 */ /* 0x000fc60000000000 */
[----:B------:R4:W-:Y:S02]  /*1020*/  @P0 STS.128 [R13+0x35c10], R4 ;  /* 0x035c10040d000388 */ /* 0x0009e40000000c00 */
[----:B------:R-:W-:Y:S01]  /*1030*/  ISETP.NE.AND P0, PT, R10, 0x2, PT ;  /* 0x000000020a00780c */ /* 0x000fe20003f05270 */
[----:B------:R5:W-:Y:S06]  /*1040*/  MEMBAR.ALL.CTA ;  /* 0x0000000000007992 */ /* 0x000bec0000008000 */
[----:B-----5:R-:W5:Y:S01]  /*1050*/  FENCE.VIEW.ASYNC.S ;  /* 0x00000000000073c6 */ /* 0x020f620000000000 */
[----:B----4-:R-:W-:-:S02]  /*1060*/  SEL R21, RZ, 0x1, P0 ;  /* 0x00000001ff157807 */ /* 0x010fc40000000000 */
[----:B------:R-:W-:Y:S02]  /*1070*/  SEL R10, R10, RZ, P0 ;  /* 0x000000ff0a0a7207 */ /* 0x000fe40000000000 */
[----:B------:R-:W-:Y:S01]  /*1080*/  LOP3.LUT R0, R0, R21, RZ, 0x3c, !PT ;  /* 0x0000001500007212 */ /* 0x000fe200078e3cff */
[----:B-----5:R-:W-:Y:S06]  /*1090*/  BAR.SYNC.DEFER_BLOCKING 0x4, 0x20 ;  /* 0x0100800000007b1d */ /* 0x020fec0000010000 */
[----:B------:R4:W-:Y:S02]  /*10a0*/  SYNCS.ARRIVE.TRANS64.ART0 RZ, [R14+URZ+0x90], R7 ;  /* 0x000090070eff79a7 */ /* 0x0009e400085000ff */
.L_x_19:
[----:B------:R-:W-:-:S04]  /*10b0*/  IMAD.IADD R18, R17, 0x1, R18 ;  /* 0x0000000111127824 */ /* 0x000fc800078e0212 */
[C---:B---3--:R-:W-:Y:S01]  /*10c0*/  IMAD.HI.U32 R5, R18.reuse, R9, RZ ;  /* 0x0000000912057227 */ /* 0x048fe200078e00ff */
[----:B------:R-:W-:-:S04]  /*10d0*/  ISETP.GE.AND P0, PT, R18, 0x200, PT ;  /* 0x000002001200780c */ /* 0x000fc80003f06270 */
[----:B------:R-:W-:-:S04]  /*10e0*/  IADD3 R4, PT, PT, R18, -R5, RZ ;  /* 0x8000000512047210 */ /* 0x000fc80007ffe0ff */
[----:B------:R-:W-:-:S05]  /*10f0*/  SHF.R.U32.HI R4, RZ, UR8, R4 ;  /* 0x00000008ff047c19 */ /* 0x000fca0008011604 */
[----:B------:R-:W-:-:S05]  /*1100*/  IMAD.IADD R5, R5, 0x1, R4 ;  /* 0x0000000105057824 */ /* 0x000fca00078e0204 */
[----:B------:R-:W-:-:S04]  /*1110*/  SHF.R.U32.HI R5, RZ, UR10, R5 ;  /* 0x0000000aff057c19 */ /* 0x000fc80008011605 */
[----:B------:R-:W-:-:S05]  /*1120*/  IADD3 R5, PT, PT, -R5, RZ, RZ ;  /* 0x000000ff05057210 */ /* 0x000fca0007ffe1ff */
[----:B----4-:R-:W-:-:S04]  /*1130*/  IMAD R14, R8, R5, R18 ;  /* 0x00000005080e7224 */ /* 0x010fc800078e0212 */
[----:B--2---:R-:W-:-:S04]  /*1140*/  IMAD.HI.U32 R5, R14, R3, RZ ;  /* 0x000000030e057227 */ /* 0x004fc800078e00ff */
[----:B------:R-:W-:-:S05]  /*1150*/  IMAD.IADD R4, R14, 0x1, -R5 ;  /* 0x000000010e047824 */ /* 0x000fca00078e0a05 */
[----:B------:R-:W-:-:S04]  /*1160*/  SHF.R.U32.HI R4, RZ, UR7, R4 ;  /* 0x00000007ff047c19 */ /* 0x000fc80008011604 */
[----:B------:R-:W-:-:S04]  /*1170*/  IADD3 R5, PT, PT, R5, R4, RZ ;  /* 0x0000000405057210 */ /* 0x000fc80007ffe0ff */
[----:B------:R-:W-:-:S05]  /*1180*/  SHF.R.U32.HI R5, RZ, UR11, R5 ;  /* 0x0000000bff057c19 */ /* 0x000fca0008011605 */
[----:B------:R-:W-:-:S04]  /*1190*/  IMAD.HI.U32 R7, R5, R12, RZ ;  /* 0x0000000c05077227 */ /* 0x000fc800078e00ff */
[----:B------:R-:W-:-:S05]  /*11a0*/  IMAD.IADD R4, R5, 0x1, -R7 ;  /* 0x0000000105047824 */ /* 0x000fca00078e0a07 */
[----:B------:R-:W-:-:S04]  /*11b0*/  SHF.R.U32.HI R4, RZ, UR13, R4 ;  /* 0x0000000dff047c19 */ /* 0x000fc80008011604 */
[----:B------:R-:W-:-:S04]  /*11c0*/  IADD3 R4, PT, PT, R7, R4, RZ ;  /* 0x0000000407047210 */ /* 0x000fc80007ffe0ff */
[----:B------:R-:W-:-:S05]  /*11d0*/  SHF.R.U32.HI R4, RZ, UR12, R4 ;  /* 0x0000000cff047c19 */ /* 0x000fca0008011604 */
[----:B------:R-:W-:-:S04]  /*11e0*/  IMAD.MOV R4, RZ, RZ, -R4 ;  /* 0x000000ffff047224 */ /* 0x000fc800078e0a04 */
[----:B-1----:R-:W-:Y:S01]  /*11f0*/  IMAD R4, R11, R4, R5 ;  /* 0x000000040b047224 */ /* 0x002fe200078e0205 */
[----:B------:R-:W-:-:S03]  /*1200*/  IADD3 R5, PT, PT, -R5, RZ, RZ ;  /* 0x000000ff05057210 */ /* 0x000fc60007ffe1ff */
[----:B------:R-:W-:Y:S02]  /*1210*/  IMAD.IADD R4, R4, 0x1, R4 ;  /* 0x0000000104047824 */ /* 0x000fe400078e0204 */
[----:B------:R-:W-:-:S03]  /*1220*/  IMAD R5, R2, R5, R14 ;  /* 0x0000000502057224 */ /* 0x000fc600078e020e */
[----:B------:R-:W-:Y:S01]  /*1230*/  LOP3.LUT R4, R4, UR23, RZ, 0xfc, !PT ;  /* 0x0000001704047c12 */ /* 0x000fe2000f8efcff */
[----:B------:R-:W-:Y:S06]  /*1240*/  @!P0 BRA `(.L_x_23) ;  /* 0xfffffff800e08947 */ /* 0x000fec000383ffff */
.L_x_18:
[----:B------:R-:W3:Y:S01]  /*1250*/  S2UR UR4, SR_CgaCtaId ;  /* 0x00000000000479c3 */ /* 0x000ee20000008800 */
[----:B------:R-:W-:Y:S01]  /*1260*/  UMOV UR5, 0x400 ;  /* 0x0000040000057882 */ /* 0x000fe20000000000 */
[----:B------:R-:W-:Y:S01]  /*1270*/  IMAD.U32 R6, R0, -0x80000000, RZ ;  /* 0x8000000000067824 */ /* 0x000fe200078e00ff */
[C---:B------:R-:W-:Y:S01]  /*1280*/  ISETP.NE.AND P0, PT, R10.reuse, 0x1, PT ;  /* 0x000000010a00780c */ /* 0x040fe20003f05270 */
[----:B------:R-:W-:-:S05]  /*1290*/  VIADD R3, R10, 0x2 ;  /* 0x000000020a037836 */ /* 0x000fca0000000000 */
[----:B------:R-:W-:Y:S01]  /*12a0*/  SEL R3, R3, 0x1, P0 ;  /* 0x0000000103037807 */ /* 0x000fe20000000000 */
[----:B---3--:R-:W-:-:S06]  /*12b0*/  ULEA UR5, UR4, UR5, 0x18 ;  /* 0x0000000504057291 */ /* 0x008fcc000f8ec0ff */
[----:B--2---:R-:W-:-:S04]  /*12c0*/  LEA R2, R10, UR5, 0x3 ;  /* 0x000000050a027c11 */ /* 0x004fc8000f8e18ff */
[----:B------:R-:W2:Y:S02]  /*12d0*/  SYNCS.PHASECHK.TRANS64.TRYWAIT P1, [R2+URZ+0xa0], R6 ;  /* 0x0000a006020075a7 */ /* 0x000ea400080211ff */
[----:B--2---:R-:W-:Y:S05]  /*12e0*/  @!P1 BRA `(.L_x_24) ;  /* 0x0000004c00149947 */ /* 0x004fea0003800000 */
.L_x_90:
[----:B------:R-:W-:Y:S02]  /*12f0*/  ELECT P2, URZ, PT ;  /* 0x0000000000ff782f */ /* 0x000fe40003840000 */
[C---:B------:R-:W-:Y:S01]  /*1300*/  ISETP.NE.AND P0, PT, R3.reuse, 0x2, PT ;  /* 0x000000020300780c */ /* 0x040fe20003f05270 */
[----:B--2---:R-:W-:Y:S02]  /*1310*/  IMAD.MOV.U32 R7, RZ, RZ, RZ ;  /* 0x000000ffff077224 */ /* 0x004fe400078e00ff */
[----:B------:R-:W-:Y:S01]  /*1320*/  IMAD.MOV.U32 R11, RZ, RZ, 0x1 ;  /* 0x00000001ff0b7424 */ /* 0x000fe200078e00ff */
[----:B------:R-:W-:Y:S02]  /*1330*/  ISETP.EQ.XOR P1, PT, R10, 0x1, !P0 ;  /* 0x000000010a00780c */ /* 0x000fe40004722a70 */
[----:B------:R-:W-:Y:S02]  /*1340*/  SEL R3, R3, RZ, P0 ;  /* 0x000000ff03037207 */ /* 0x000fe40000000000 */
[----:B------:R-:W-:-:S02]  /*1350*/  SEL R9, RZ, 0x1, !P1 ;  /* 0x00000001ff097807 */ /* 0x000fc40004800000 */
[----:B------:R-:W-:Y:S02]  /*1360*/  LEA R3, R3, UR5, 0x3 ;  /* 0x0000000503037c11 */ /* 0x000fe4000f8e18ff */
[----:B------:R-:W-:Y:S01]  /*1370*/  @P2 LEA R10, R10, UR5, 0x4 ;  /* 0x000000050a0a2c11 */ /* 0x000fe2000f8e20ff */
[----:B------:R-:W-:Y:S01]  /*1380*/  @P2 IMAD.MOV.U32 R6, RZ, RZ, -0x1 ;  /* 0xffffffffff062424 */ /* 0x000fe200078e00ff */
[----:B------:R-:W-:-:S04]  /*1390*/  LOP3.LUT R9, R0, R9, RZ, 0x3c, !PT ;  /* 0x0000000900097212 */ /* 0x000fc800078e3cff */
[----:B------:R3:W-:Y:S01]  /*13a0*/  @P2 STS.128 [R10+0x35c10], R4 ;  /* 0x035c10040a002388 */ /* 0x0007e20000000c00 */
[----:B------:R-:W-:Y:S01]  /*13b0*/  IMAD.U32 R8, R9, -0x80000000, RZ ;  /* 0x8000000009087824 */ /* 0x000fe200078e00ff */
[----:B------:R2:W-:Y:S06]  /*13c0*/  MEMBAR.ALL.CTA ;  /* 0x0000000000007992 */ /* 0x0005ec0000008000 */
[----:B--2---:R-:W2:Y:S02]  /*13d0*/  FENCE.VIEW.ASYNC.S ;  /* 0x00000000000073c6 */ /* 0x004ea40000000000 */
[----:B--2---:R-:W-:Y:S06]  /*13e0*/  BAR.SYNC.DEFER_BLOCKING 0x4, 0x20 ;  /* 0x0100800000007b1d */ /* 0x004fec0000010000 */
[----:B------:R3:W-:Y:S01]  /*13f0*/  SYNCS.ARRIVE.TRANS64.ART0 RZ, [R2+URZ+0x90], R11 ;  /* 0x0000900b02ff79a7 */ /* 0x0007e200085000ff */
[----:B------:R-:W2:Y:S02]  /*1400*/  SYNCS.PHASECHK.TRANS64.TRYWAIT P0, [R3+URZ+0xa0], R8 ;  /* 0x0000a008030075a7 */ /* 0x000ea400080011ff */
[----:B--23--:R-:W-:Y:S05]  /*1410*/  @!P0 BRA `(.L_x_25) ;  /* 0x0000004800e08947 */ /* 0x00cfea0003800000 */
.L_x_17:
[----:B------:R-:W-:Y:S01]  /*1420*/  ISETP.NE.AND P0, PT, R78, 0x5, PT ;  /* 0x000000054e00780c */ /* 0x000fe20003f05270 */
[----:B------:R-:W-:-:S04]  /*1430*/  ULEA.HI UR14, UR4, UR4, URZ, 0x1 ;  /* 0x00000004040e7291 */ /* 0x000fc8000f8f08ff */
[----:B------:R-:W-:-:S04]  /*1440*/  ULOP3.LUT UR22, UR14, 0xfffffffe, URZ, 0xc0, !UPT ;  /* 0xfffffffe0e167892 */ /* 0x000fc8000f8ec0ff */
[----:B------:R-:W-:-:S04]  /*1450*/  UIADD3 UR15, UPT, UPT, -UR22, UR4, URZ ;  /* 0x00000004160f7290 */ /* 0x000fc8000fffe1ff */
[----:B------:R-:W-:Y:S08]  /*1460*/  @P0 BRA `(.L_x_26) ;  /* 0x0000000800640947 */ /* 0x000ff00003800000 */
[----:B------:R-:W-:Y:S02]  /*1470*/  UMOV UR34, 0x400 ;  /* 0x0000040000227882 */ /* 0x000fe40000000000 */
[----:B------:R-:W-:-:S09]  /*1480*/  ULEA UR34, UR4, UR34, 0x18 ;  /* 0x0000002204227291 */ /* 0x000fd2000f8ec0ff */
[----:B------:R-:W3:Y:S02]  /*1490*/  SYNCS.PHASECHK.TRANS64.TRYWAIT P0, [UR34+0x90], RZ ;  /* 0x000090ffff0075a7 */ /* 0x000ee40008001122 */
[----:B---3--:R-:W-:Y:S05]  /*14a0*/  @!P0 BRA `(.L_x_27) ;  /* 0x0000004800d48947 */ /* 0x008fea0003800000 */
.L_x_93:
[----:B------:R-:W4:Y:S01]  /*14b0*/  LDS.128 R4, [UR34+0x35c10] ;  /* 0x035c1022ff047984 */ /* 0x000f220008000c00 */
[----:B---3--:R-:W-:Y:S01]  /*14c0*/  HFMA2 R0, -RZ, RZ, 0, 5.9604644775390625e-08 ;  /* 0x00000001ff007431 */ /* 0x008fe200000001ff */
[----:B------:R-:W-:Y:S01]  /*14d0*/  UMOV UR38, 0x1 ;  /* 0x0000000100267882 */ /* 0x000fe20000000000 */
[----:B------:R-:W-:Y:S01]  /*14e0*/  UMOV UR37, URZ ;  /* 0x000000ff00257c82 */ /* 0x000fe20008000000 */
[----:B------:R3:W-:Y:S06]  /*14f0*/  MEMBAR.ALL.CTA ;  /* 0x0000000000007992 */ /* 0x0007ec0000008000 */
[----:B---3--:R-:W3:Y:S02]  /*1500*/  FENCE.VIEW.ASYNC.S ;  /* 0x00000000000073c6 */ /* 0x008ee40000000000 */
[----:B---3--:R3:W-:Y:S01]  /*1510*/  SYNCS.ARRIVE.TRANS64.ART0 RZ, [UR34+0xa0], R0 ;  /* 0x0000a000ffff79a7 */ /* 0x0087e20008500022 */
[----:B----4-:R-:W-:-:S13]  /*1520*/  ISETP.NE.AND P0, PT, R7, 0x1, PT ;  /* 0x000000010700780c */ /* 0x010fda0003f05270 */
[----:B---3--:R-:W-:Y:S05]  /*1530*/  @P0 BRA `(.L_x_28) ;  /* 0x0000000400a80947 */ /* 0x008fea0003800000 */
[----:B------:R-:W-:Y:S01]  /*1540*/  R2UR UR5, R4 ;  /* 0x00000000040572ca */ /* 0x000fe200000e0000 */
[----:B------:R-:W-:Y:S01]  /*1550*/  IMAD.MOV.U32 R8, RZ, RZ, 0x1 ;  /* 0x00000001ff087424 */ /* 0x000fe200078e00ff */
[----:B------:R-:W-:Y:S01]  /*1560*/  R2UR UR12, R5 ;  /* 0x00000000050c72ca */ /* 0x000fe200000e0000 */
[----:B------:R-:W-:Y:S01]  /*1570*/  IMAD.MOV.U32 R2, RZ, RZ, RZ ;  /* 0x000000ffff027224 */ /* 0x000fe200078e00ff */
[----:B------:R-:W-:Y:S01]  /*1580*/  R2UR UR28, R6 ;  /* 0x00000000061c72ca */ /* 0x000fe200000e0000 */
[----:B------:R-:W3:Y:S01]  /*1590*/  LDCU.64 UR48, c[0x0][0x348] ;  /* 0x00006900ff3077ac */ /* 0x000ee20008000a00 */
[----:B------:R-:W-:Y:S01]  /*15a0*/  UIADD3 UR36, UPT, UPT, UR15, UR15, URZ ;  /* 0x0000000f0f247290 */ /* 0x000fe2000fffe0ff */
[----:B------:R-:W-:Y:S01]  /*15b0*/  UMOV UR38, 0x1 ;  /* 0x0000000100267882 */ /* 0x000fe20000000000 */
[----:B------:R-:W-:-:S11]  /*15c0*/  UMOV UR37, URZ ;  /* 0x000000ff00257c82 */ /* 0x000fd60008000000 */
.L_x_34:
[----:B------:R-:W-:Y:S02]  /*15d0*/  USHF.L.U32 UR4, UR38, 0x1f, URZ ;  /* 0x0000001f26047899 */ /* 0x000fe400080006ff */
[----:B-1----:R-:W-:Y:S02]  /*15e0*/  ULEA UR6, UR37, UR34, 0x3 ;  /* 0x0000002225067291 */ /* 0x002fe4000f8e18ff */
[----:B---3--:R-:W-:Y:S02]  /*15f0*/  UIADD3 UR44, UP2, UPT, UR48, 0xc0, URZ ;  /* 0x000000c0302c7890 */ /* 0x008fe4000ff5e0ff */
[----:B------:R-:W-:Y:S01]  /*1600*/  MOV R0, UR4 ;  /* 0x0000000400007c02 */ /* 0x000fe20008000f00 */
[----:B------:R-:W-:Y:S02]  /*1610*/  ULEA.HI UR4, UR5, UR5, URZ, 0x1 ;  /* 0x0000000505047291 */ /* 0x000fe4000f8f08ff */
[----:B------:R-:W-:Y:S02]  /*1620*/  ULEA UR27, UR12, UR23, 0x1 ;  /* 0x000000170c1b7291 */ /* 0x000fe4000f8e08ff */
[----:B------:R1:W3:Y:S01]  /*1630*/  SYNCS.PHASECHK.TRANS64.TRYWAIT P1, [UR6+0x38], R0 ;  /* 0x00003800ff0075a7 */ /* 0x0002e20008021106 */
[----:B------:R-:W-:-:S02]  /*1640*/  ULOP3.LUT UR6, UR4, 0xfffffffe, URZ, 0xc0, !UPT ;  /* 0xfffffffe04067892 */ /* 0x000fc4000f8ec0ff */
[----:B------:R-:W-:Y:S02]  /*1650*/  USHF.R.S32.HI UR4, URZ, 0x1, UR4 ;  /* 0x00000001ff047899 */ /* 0x000fe40008011404 */
[----:B------:R-:W-:Y:S02]  /*1660*/  UISETP.NE.AND UP4, UPT, UR5, UR6, UPT ;  /* 0x000000060500728c */ /* 0x000fe4000bf85270 */
[----:B------:R-:W-:Y:S02]  /*1670*/  UIADD3 UR7, UPT, UPT, UR4, -0x1, URZ ;  /* 0xffffffff04077890 */ /* 0x000fe4000fffe0ff */
[----:B------:R-:W-:Y:S02]  /*1680*/  UISETP.LT.AND UP4, UPT, UR5, URZ, UP4 ;  /* 0x000000ff0500728c */ /* 0x000fe4000a781270 */
[----:B------:R-:W-:Y:S02]  /*1690*/  UIADD3 UR46, UP3, UPT, UR48, 0x40, URZ ;  /* 0x00000040302e7890 */ /* 0x000fe4000ff7e0ff */
[----:B------:R-:W-:-:S02]  /*16a0*/  UIADD3 UR42, UP1, UPT, UR48, 0x140, URZ ;  /* 0x00000140302a7890 */ /* 0x000fc4000ff3e0ff */
[----:B------:R-:W-:Y:S02]  /*16b0*/  UIADD3 UR40, UP0, UPT, UR48, 0x1c0, URZ ;  /* 0x000001c030287890 */ /* 0x000fe4000ff1e0ff */
[----:B------:R-:W-:Y:S02]  /*16c0*/  UIADD3.X UR45, UPT, UPT, URZ, UR49, URZ, UP2, !UPT ;  /* 0x00000031ff2d7290 */ /* 0x000fe400097fe4ff */
[----:B------:R-:W-:Y:S02]  /*16d0*/  UIADD3.X UR47, UPT, UPT, URZ, UR49, URZ, UP3, !UPT ;  /* 0x00000031ff2f7290 */ /* 0x000fe40009ffe4ff */
[----:B------:R-:W-:Y:S02]  /*16e0*/  @!UP4 UIADD3 UR7, UPT, UPT, UR4, URZ, URZ ;  /* 0x000000ff0407c290 */ /* 0x000fe4000fffe0ff */
[----:B------:R-:W-:Y:S02]  /*16f0*/  UIADD3.X UR43, UPT, UPT, URZ, UR49, URZ, UP1, !UPT ;  /* 0x00000031ff2b7290 */ /* 0x000fe40008ffe4ff */
[----:B------:R-:W-:-:S02]  /*1700*/  UIADD3 UR20, UPT, UPT, UR7, UR7, URZ ;  /* 0x0000000707147290 */ /* 0x000fc4000fffe0ff */
[----:B------:R-:W-:Y:S02]  /*1710*/  UIADD3.X UR41, UPT, UPT, URZ, UR49, URZ, UP0, !UPT ;  /* 0x00000031ff297290 */ /* 0x000fe400087fe4ff */
[----:B------:R-:W-:Y:S02]  /*1720*/  USHF.L.U32 UR27, UR27, 0x6, URZ ;  /* 0x000000061b1b7899 */ /* 0x000fe400080006ff */
[----:B------:R-:W-:Y:S02]  /*1730*/  ULEA UR7, UR7, UR21, 0x8 ;  /* 0x0000001507077291 */ /* 0x000fe4000f8e40ff */
[----:B------:R-:W-:Y:S02]  /*1740*/  ULOP3.LUT UR20, UR20, UR23, URZ, 0xfc, !UPT ;  /* 0x0000001714147292 */ /* 0x000fe4000f8efcff */
[----:B------:R-:W-:Y:S01]  /*1750*/  UISETP.NE.AND UP2, UPT, UR23, URZ, UPT ;  /* 0x000000ff1700728c */ /* 0x000fe2000bf45270 */
[----:B------:R-:W-:Y:S01]  /*1760*/  UMOV UR35, URZ ;  /* 0x000000ff00237c82 */ /* 0x000fe20008000000 */
[----:B------:R-:W-:Y:S01]  /*1770*/  UMOV UR18, URZ ;  /* 0x000000ff00127c82 */ /* 0x000fe20008000000 */
[----:B-1----:R-:W-:-:S08]  /*1780*/  UMOV UR10, URZ ;  /* 0x000000ff000a7c82 */ /* 0x002fd00008000000 */
.L_x_32:
[----:B----4-:R-:W-:Y:S02]  /*1790*/  USHF.L.U32 UR6, UR35, 0x8, URZ ;  /* 0x0000000823067899 */ /* 0x010fe400080006ff */
[----:B------:R-:W-:Y:S02]  /*17a0*/  USHF.L.U32 UR19, UR35, 0x2, URZ ;  /* 0x0000000223137899 */ /* 0x000fe400080006ff */
[----:B------:R-:W-:Y:S01]  /*17b0*/  ULEA UR5, UR37, UR34, 0x3 ;  /* 0x0000002225057291 */ /* 0x000fe2000f8e18ff */
[----:B-1-3--:R-:W-:Y:S11]  /*17c0*/  @P1 BRA `(.L_x_29) ;  /* 0x0000000000101947 */ /* 0x00aff60003800000 */
[----:B------:R-:W-:-:S06]  /*17d0*/  USHF.L.U32 UR4, UR38, 0x1f, URZ ;  /* 0x0000001f26047899 */ /* 0x000fcc00080006ff */
[----:B------:R-:W-:-:S04]  /*17e0*/  MOV R0, UR4 ;  /* 0x0000000400007c02 */ /* 0x000fc80008000f00 */
[----:B------:R-:W1:Y:S02]  /*17f0*/  SYNCS.PHASECHK.TRANS64.TRYWAIT P0, [UR5+0x38], R0 ;  /* 0x00003800ff0075a7 */ /* 0x000e640008001105 */
[----:B-1----:R-:W-:Y:S05]  /*1800*/  @!P0 BRA `(.L_x_30) ;  /* 0x0000004800148947 */ /* 0x002fea0003800000 */
.L_x_29:
[----:B------:R-:W-:Y:S05]  /*1810*/  BRA.U UP2, `(.L_x_31) ;  /* 0x00000001020c7547 */ /* 0x000fea000b800000 */
[----:B------:R-:W-:-:S13]  /*1820*/  ELECT P0, URZ, PT ;  /* 0x0000000000ff782f */ /* 0x000fda0003800000 */
[----:B-1----:R-:W-:-:S04]  /*1830*/  @P0 MOV R0, 0xe000 ;  /* 0x0000e00000000802 */ /* 0x002fc80000000f00 */
[----:B------:R3:W-:Y:S03]  /*1840*/  @P0 SYNCS.ARRIVE.TRANS64 RZ, [UR5], R0 ;  /* 0x00000000ffff09a7 */ /* 0x0007e60008000005 */
.L_x_31:
[----:B------:R-:W-:Y:S01]  /*1850*/  USHF.L.U32 UR4, UR37, 0xf, URZ ;  /* 0x0000000f25047899 */ /* 0x000fe200080006ff */
[----:B------:R-:W-:Y:S01]  /*1860*/  PLOP3.LUT P1, PT, PT, PT, PT, 0x80, 0x8 ;  /* 0x000000000008781c */ /* 0x000fe20003f2f070 */
[----:B------:R-:W-:Y:S02]  /*1870*/  USHF.L.U32 UR24, UR37, 0xe, URZ ;  /* 0x0000000e25187899 */ /* 0x000fe400080006ff */
[----:B------:R-:W-:Y:S02]  /*1880*/  ULEA UR16, UR37, UR34, 0xb ;  /* 0x0000002225107291 */ /* 0x000fe4000f8e58ff */
[----:B------:R-:W-:Y:S02]  /*1890*/  UIADD3 UR37, UPT, UPT, UR37, 0x1, URZ ;  /* 0x0000000125257890 */ /* 0x000fe4000fffe0ff */
[----:B------:R-:W-:Y:S02]  /*18a0*/  UISETP.GT.U32.AND UP0, UPT, UR35, 0xe, UPT ;  /* 0x0000000e2300788c */ /* 0x000fe4000bf04070 */
[----:B------:R-:W-:-:S02]  /*18b0*/  UISETP.NE.AND UP1, UPT, UR37, 0x7, UPT ;  /* 0x000000072500788c */ /* 0x000fc4000bf25270 */
[----:B------:R-:W-:Y:S02]  /*18c0*/  ULEA.HI.SX32 UR4, UR4, UR34, 0x1f ;  /* 0x0000002204047291 */ /* 0x000fe4000f8ffaff */
[----:B------:R-:W-:Y:S01]  /*18d0*/  USEL UR9, URZ, 0x1, UP1 ;  /* 0x00000001ff097887 */ /* 0x000fe20008800000 */
[----:B------:R-:W-:Y:S01]  /*18e0*/  PLOP3.LUT P0, PT, PT, PT, UP0, 0x80, 0x8 ;  /* 0x000000000008781c */ /* 0x000fe20003f0f008 */
[----:B------:R-:W-:Y:S02]  /*18f0*/  ULEA.HI.SX32 UR24, UR24, UR34, 0x1f ;  /* 0x0000002218187291 */ /* 0x000fe4000f8ffaff */
[----:B------:R-:W-:Y:S02]  /*1900*/  ULEA UR8, UR15, UR16, 0xa ;  /* 0x000000100f087291 */ /* 0x000fe4000f8e50ff */
[----:B------:R-:W-:Y:S02]  /*1910*/  ULOP3.LUT UR38, UR38, UR9, URZ, 0x3c, !UPT ;  /* 0x0000000926267292 */ /* 0x000fe4000f8e3cff */
[----:B------:R-:W-:-:S02]  /*1920*/  ULOP3.LUT UR5, UR5, 0xfefffff8, URZ, 0xc0, !UPT ;  /* 0xfefffff805057892 */ /* 0x000fc4000f8ec0ff */
[----:B------:R-:W-:Y:S02]  /*1930*/  USEL UR37, UR37, URZ, UP1 ;  /* 0x000000ff25257287 */ /* 0x000fe40008800000 */
[----:B------:R-:W-:Y:S02]  /*1940*/  UIADD3 UR4, UPT, UPT, UR4, 0x4c00, URZ ;  /* 0x00004c0004047890 */ /* 0x000fe4000fffe0ff */
[----:B------:R-:W-:Y:S02]  /*1950*/  UIADD3 UR24, UPT, UPT, UR24, 0x20c00, URZ ;  /* 0x00020c0018187890 */ /* 0x000fe4000fffe0ff */
[----:B------:R-:W-:Y:S02]  /*1960*/  UIADD3 UR16, UPT, UPT, UR16, 0x2ec00, URZ ;  /* 0x0002ec0010107890 */ /* 0x000fe4000fffe0ff */
[----:B------:R-:W-:Y:S02]  /*1970*/  UIADD3 UR11, UPT, UPT, UR36, UR19, URZ ;  /* 0x00000013240b7290 */ /* 0x000fe4000fffe0ff */
[----:B------:R-:W-:Y:S01]  /*1980*/  UIADD3 UR8, UPT, UPT, UR8, 0x32400, URZ ;  /* 0x0003240008087890 */ /* 0x000fe2000fffe0ff */
[----:B------:R4:W-:Y:S01]  /*1990*/  UTMALDG.2D.2CTA [UR4], [UR46], desc[URZ] ;  /* 0x0000ff042e0075b4 */ /* 0x0009e20008209000 */
[----:B------:R-:W-:-:S02]  /*19a0*/  @!UP0 USHF.L.U32 UR32, UR38, 0x1f, URZ ;  /* 0x0000001f26208899 */ /* 0x000fc400080006ff */
[----:B------:R-:W-:Y:S01]  /*19b0*/  @!UP0 ULEA UR33, UR37, UR34, 0x3 ;  /* 0x0000002225218291 */ /* 0x000fe2000f8e18ff */
[----:B------:R-:W-:Y:S01]  /*19c0*/  UMOV UR26, UR6 ;  /* 0x00000006001a7c82 */ /* 0x000fe20008000000 */
[----:B------:R-:W-:Y:S01]  /*19d0*/  UMOV UR25, UR5 ;  /* 0x0000000500197c82 */ /* 0x000fe20008000000 */
[----:B------:R-:W-:Y:S01]  /*19e0*/  UMOV UR17, UR5 ;  /* 0x0000000500117c82 */ /* 0x000fe20008000000 */
[----:B-1-3--:R-:W-:Y:S01]  /*19f0*/  IMAD.U32 R0, RZ, RZ, UR32 ;  /* 0x00000020ff007e24 */ /* 0x00afe2000f8e00ff */
[----:B------:R-:W-:Y:S01]  /*1a00*/  UMOV UR29, 0x30000 ;  /* 0x00030000001d7882 */ /* 0x000fe20000000000 */
[----:B------:R-:W-:Y:S01]  /*1a10*/  UMOV UR13, UR28 ;  /* 0x0000001c000d7c82 */ /* 0x000fe20008000000 */
[----:B------:R-:W-:Y:S01]  /*1a20*/  UMOV UR9, UR5 ;  /* 0x0000000500097c82 */ /* 0x000fe20008000000 */
[----:B------:R4:W-:Y:S01]  /*1a30*/  UTMALDG.3D.2CTA [UR24], [UR44], desc[URZ] ;  /* 0x0000ff182c0075b4 */ /* 0x0009e20008211000 */
[----:B------:R-:W-:-:S04]  /*1a40*/  UIADD3 UR35, UPT, UPT, UR35, 0x1, URZ ;  /* 0x0000000123237890 */ /* 0x000fc8000fffe0ff */
[----:B------:R-:W-:Y:S01]  /*1a50*/  UISETP.NE.AND UP0, UPT, UR35, 0x10, UPT ;  /* 0x000000102300788c */ /* 0x000fe2000bf05270 */
[----:B------:R4:W-:Y:S01]  /*1a60*/  UTMALDG.3D.2CTA [UR16], [UR42], desc[URZ] ;  /* 0x0000ff102a0075b4 */ /* 0x0009e20008211000 */
[----:B------:R4:W-:Y:S01]  /*1a70*/  UTMALDG.4D.MULTICAST.2CTA [UR8], [UR40], UR29, desc[URZ] ;  /* 0x0000ff08280073b4 */ /* 0x0009e2000821981d */
[----:B------:R4:W1:Y:S06]  /*1a80*/  @!P0 SYNCS.PHASECHK.TRANS64.TRYWAIT P1, [UR33+0x38], R0 ;  /* 0x00003800ff0085a7 */ /* 0x00086c0008021121 */
[----:B------:R-:W-:Y:S05]  /*1a90*/  BRA.U UP0, `(.L_x_32) ;  /* 0xfffffffd003c7547 */ /* 0x000fea000b83ffff */
[----:B--2---:R-:W-:Y:S02]  /*1aa0*/  LEA R3, R8, UR34, 0x3 ;  /* 0x0000002208037c11 */ /* 0x004fe4000f8e18ff */
[----:B------:R-:W-:-:S04]  /*1ab0*/  SHF.L.U32 R4, R2, 0x1f, RZ ;  /* 0x0000001f02047819 */ /* 0x000fc800000006ff */
[----:B------:R-:W2:Y:S02]  /*1ac0*/  SYNCS.PHASECHK.TRANS64.TRYWAIT P0, [R3+URZ+0x90], R4 ;  /* 0x00009004030075a7 */ /* 0x000ea400080011ff */
[----:B--2---:R-:W-:Y:S05]  /*1ad0*/  @!P0 BRA `(.L_x_33) ;  /* 0x0000004400808947 */ /* 0x004fea0003800000 */
.L_x_96:
[C---:B------:R-:W-:Y:S01]  /*1ae0*/  LEA R4, R8.reuse, UR34, 0x4 ;  /* 0x0000002208047c11 */ /* 0x040fe2000f8e20ff */
[----:B------:R-:W-:Y:S02]  /*1af0*/  VIADD R8, R8, 0x1 ;  /* 0x0000000108087836 */ /* 0x000fe40000000000 */
[----:B----4-:R-:W-:-:S03]  /*1b00*/  IMAD.MOV.U32 R0, RZ, RZ, 0x1 ;  /* 0x00000001ff007424 */ /* 0x010fc600078e00ff */
[----:B--2---:R-:W2:Y:S01]  /*1b10*/  LDS.128 R4, [R4+0x35c10] ;  /* 0x035c100004047984 */ /* 0x004ea20000000c00 */
[C---:B-1----:R-:W-:Y:S01]  /*1b20*/  ISETP.NE.AND P1, PT, R8.reuse, 0x2, PT ;  /* 0x000000020800780c */ /* 0x042fe20003f25270 */
[----:B------:R1:W-:Y:S06]  /*1b30*/  MEMBAR.ALL.CTA ;  /* 0x0000000000007992 */ /* 0x0003ec0000008000 */
[----:B-1----:R-:W1:Y:S01]  /*1b40*/  FENCE.VIEW.ASYNC.S ;  /* 0x00000000000073c6 */ /* 0x002e620000000000 */
[----:B------:R-:W-:Y:S01]  /*1b50*/  SEL R8, R8, RZ, P1 ;  /* 0x000000ff08087207 */ /* 0x000fe20000800000 */
[----:B-1----:R1:W-:Y:S01]  /*1b60*/  SYNCS.ARRIVE.TRANS64.ART0 RZ, [R3+URZ+0xa0], R0 ;  /* 0x0000a00003ff79a7 */ /* 0x0023e200085000ff */
[----:B--2---:R-:W-:-:S02]  /*1b70*/  ISETP.NE.AND P0, PT, R7, 0x1, PT ;  /* 0x000000010700780c */ /* 0x004fc40003f05270 */
[----:B------:R-:W-:Y:S02]  /*1b80*/  R2UR UR5, R4 ;  /* 0x00000000040572ca */ /* 0x000fe400000e0000 */
[----:B------:R-:W-:Y:S02]  /*1b90*/  R2UR UR12, R5 ;  /* 0x00000000050c72ca */ /* 0x000fe400000e0000 */
[----:B------:R-:W-:Y:S02]  /*1ba0*/  R2UR UR28, R6 ;  /* 0x00000000061c72ca */ /* 0x000fe400000e0000 */
[----:B-1----:R-:W-:-:S04]  /*1bb0*/  SEL R3, RZ, 0x1, P1 ;  /* 0x00000001ff037807 */ /* 0x002fc80000800000 */
[----:B------:R-:W-:Y:S01]  /*1bc0*/  LOP3.LUT R2, R2, R3, RZ, 0x3c, !PT ;  /* 0x0000000302027212 */ /* 0x000fe200078e3cff */
[----:B------:R-:W-:Y:S08]  /*1bd0*/  @!P0 BRA `(.L_x_34) ;  /* 0xfffffff8007c8947 */ /* 0x000ff0000383ffff */
.L_x_28:
[----:B------:R-:W-:Y:S02]  /*1be0*/  UIADD3 UR4, UPT, UPT, UR37, 0x2, URZ ;  /* 0x0000000225047890 */ /* 0x000fe4000fffe0ff */
[----:B------:R-:W-:-:S04]  /*1bf0*/  UISETP.NE.AND UP0, UPT, UR37, 0x6, UPT ;  /* 0x000000062500788c */ /* 0x000fc8000bf05270 */
[----:B------:R-:W-:-:S04]  /*1c00*/  USEL UR4, UR4, 0x1, UP0 ;  /* 0x0000000104047887 */ /* 0x000fc80008000000 */
[----:B------:R-:W-:Y:S02]  /*1c10*/  UIADD3 UR5, UPT, UPT, UR4, 0x1, URZ ;  /* 0x0000000104057890 */ /* 0x000fe4000fffe0ff */
[----:B------:R-:W-:-:S04]  /*1c20*/  UISETP.NE.AND UP1, UPT, UR4, 0x7, UPT ;  /* 0x000000070400788c */ /* 0x000fc8000bf25270 */
[----:B------:R-:W-:Y:S02]  /*1c30*/  USEL UR5, UR5, 0x1, UP1 ;  /* 0x0000000105057887 */ /* 0x000fe40008800000 */
[----:B------:R-:W-:Y:S02]  /*1c40*/  UISETP.EQ.XOR UP1, UPT, UR37, 0x6, !UP1 ;  /* 0x000000062500788c */ /* 0x000fe4000cf22a70 */
[----:B------:R-:W-:Y:S02]  /*1c50*/  UIADD3 UR4, UPT, UPT, UR5, 0x1, URZ ;  /* 0x0000000105047890 */ /* 0x000fe4000fffe0ff */
[----:B------:R-:W-:Y:S02]  /*1c60*/  UISETP.NE.AND UP0, UPT, UR5, 0x7, UPT ;  /* 0x000000070500788c */ /* 0x000fe4000bf05270 */
[----:B------:R-:W-:Y:S02]  /*1c70*/  UISETP.EQ.XOR UP1, UPT, UR5, 0x7, UP1 ;  /* 0x000000070500788c */ /* 0x000fe40008f22a70 */
[----:B------:R-:W-:-:S04]  /*1c80*/  USEL UR4, UR4, 0x1, UP0 ;  /* 0x0000000104047887 */ /* 0x000fc80008000000 */
[----:B-1----:R-:W-:Y:S02]  /*1c90*/  UIADD3 UR6, UPT, UPT, UR4, 0x1, URZ ;  /* 0x0000000104067890 */ /* 0x002fe4000fffe0ff */
[----:B------:R-:W-:Y:S02]  /*1ca0*/  UISETP.NE.AND UP0, UPT, UR4, 0x7, UPT ;  /* 0x000000070400788c */ /* 0x000fe4000bf05270 */
[----:B------:R-:W-:Y:S02]  /*1cb0*/  UISETP.EQ.XOR UP1, UPT, UR4, 0x7, UP1 ;  /* 0x000000070400788c */ /* 0x000fe40008f22a70 */
[----:B------:R-:W-:-:S04]  /*1cc0*/  USEL UR6, UR6, 0x1, UP0 ;  /* 0x0000000106067887 */ /* 0x000fc80008000000 */
[----:B------:R-:W-:Y:S02]  /*1cd0*/  UIADD3 UR5, UPT, UPT, UR6, 0x1, URZ ;  /* 0x0000000106057890 */ /* 0x000fe4000fffe0ff */
[----:B------:R-:W-:Y:S02]  /*1ce0*/  UISETP.NE.AND UP0, UPT, UR6, 0x7, UPT ;  /* 0x000000070600788c */ /* 0x000fe4000bf05270 */
[----:B------:R-:W-:Y:S02]  /*1cf0*/  UISETP.EQ.XOR UP1, UPT, UR6, 0x7, UP1 ;  /* 0x000000070600788c */ /* 0x000fe40008f22a70 */
[----:B------:R-:W-:-:S04]  /*1d00*/  USEL UR5, UR5, 0x1, UP0 ;  /* 0x0000000105057887 */ /* 0x000fc80008000000 */
[----:B------:R-:W-:Y:S02]  /*1d10*/  UISETP.EQ.XOR UP1, UPT, UR5, 0x7, UP1 ;  /* 0x000000070500788c */ /* 0x000fe40008f22a70 */
[----:B------:R-:W-:Y:S02]  /*1d20*/  UISETP.NE.AND UP0, UPT, UR5, 0x7, UPT ;  /* 0x000000070500788c */ /* 0x000fe4000bf05270 */
[----:B------:R-:W-:Y:S02]  /*1d30*/  USEL UR4, URZ, 0x1, !UP1 ;  /* 0x00000001ff047887 */ /* 0x000fe4000c800000 */
[----:B------:R-:W-:Y:S02]  /*1d40*/  USEL UR5, UR5, URZ, UP0 ;  /* 0x000000ff05057287 */ /* 0x000fe40008000000 */
[----:B------:R-:W-:Y:S02]  /*1d50*/  ULOP3.LUT UR4, UR38, UR4, URZ, 0x3c, !UPT ;  /* 0x0000000426047292 */ /* 0x000fe4000f8e3cff */
[----:B------:R-:W-:-:S02]  /*1d60*/  ULEA UR5, UR5, UR34, 0x3 ;  /* 0x0000002205057291 */ /* 0x000fc4000f8e18ff */
[----:B------:R-:W-:Y:S02]  /*1d70*/  USHF.L.U32 UR4, UR4, 0x1f, URZ ;  /* 0x0000001f04047899 */ /* 0x000fe400080006ff */
[----:B------:R-:W-:-:S04]  /*1d80*/  UISETP.NE.AND UP0, UPT, UR23, URZ, UPT ;  /* 0x000000ff1700728c */ /* 0x000fc8000bf05270 */
[----:B------:R-:W-:-:S04]  /*1d90*/  MOV R0, UR4 ;  /* 0x0000000400007c02 */ /* 0x000fc80008000f00 */
[----:B------:R-:W1:Y:S02]  /*1da0*/  SYNCS.PHASECHK.TRANS64.TRYWAIT P0, [UR5+0x38], R0 ;  /* 0x00003800ff0075a7 */ /* 0x000e640008001105 */
[----:B-1----:R-:W-:Y:S05]  /*1db0*/  @!P0 BRA `(.L_x_35) ;  /* 0x0000004000e08947 */ /* 0x002fea0003800000 */
.L_x_98:
[----:B------:R-:W-:Y:S05]  /*1dc0*/  BRA.U UP0, `(.L_x_26) ;  /* 0x00000001000c7547 */ /* 0x000fea000b800000 */
[----:B------:R-:W-:-:S13]  /*1dd0*/  ELECT P0, URZ, PT ;  /* 0x0000000000ff782f */ /* 0x000fda0003800000 */
[----:B-1----:R-:W-:-:S04]  /*1de0*/  @P0 MOV R0, 0xe000 ;  /* 0x0000e00000000802 */ /* 0x002fc80000000f00 */
[----:B------:R3:W-:Y:S03]  /*1df0*/  @P0 SYNCS.ARRIVE.TRANS64 RZ, [UR5], R0 ;  /* 0x00000000ffff09a7 */ /* 0x0007e60008000005 */
.L_x_26:
[----:B------:R-:W-:-:S13]  /*1e00*/  ISETP.NE.AND P0, PT, R78, 0x4, PT ;  /* 0x000000044e00780c */ /* 0x000fda0003f05270 */
[----:B------:R-:W-:Y:S05]  /*1e10*/  @P0 BRA `(.L_x_36) ;  /* 0x0000000c00880947 */ /* 0x000fea0003800000 */
[----:B------:R-:W4:Y:S01]  /*1e20*/  S2UR UR12, SR_CgaCtaId ;  /* 0x00000000000c79c3 */ /* 0x000f220000008800 */
[----:B------:R-:W-:Y:S01]  /*1e30*/  NOP ;  /* 0x0000000000007918 */ /* 0x000fe20000000000 */
[----:B------:R-:W-:Y:S02]  /*1e40*/  UMOV UR4, 0x400 ;  /* 0x0000040000047882 */ /* 0x000fe40000000000 */
[----:B----4-:R-:W-:-:S04]  /*1e50*/  ULEA UR12, UR12, UR4, 0x18 ;  /* 0x000000040c0c7291 */ /* 0x010fc8000f8ec0ff */
[----:B------:R-:W-:Y:S06]  /*1e60*/  BAR.SYNC.DEFER_BLOCKING 0x3, 0xa0 ;  /* 0x00c2800000007b1d */ /* 0x000fec0000010000 */
[----:B-1-3--:R-:W1:Y:S01]  /*1e70*/  LDS R0, [UR12+0xb8] ;  /* 0x0000b80cff007984 */ /* 0x00ae620008000800 */
[----:B------:R-:W3:Y:S02]  /*1e80*/  SYNCS.PHASECHK.TRANS64.TRYWAIT P0, [UR12+0x90], RZ ;  /* 0x000090ffff0075a7 */ /* 0x000ee4000800110c */
[----:B-1-3--:R-:W-:Y:S05]  /*1e90*/  @!P0 BRA `(.L_x_37) ;  /* 0x0000004000c88947 */ /* 0x00afea0003800000 */
.L_x_100:
[----:B--2---:R-:W2:Y:S01]  /*1ea0*/  LDS R3, [UR12+0x35c1c] ;  /* 0x035c1c0cff037984 */ /* 0x004ea20008000800 */
[----:B-1----:R-:W-:Y:S01]  /*1eb0*/  IMAD.MOV.U32 R2, RZ, RZ, 0x1 ;  /* 0x00000001ff027424 */ /* 0x002fe200078e00ff */
[----:B------:R-:W-:Y:S01]  /*1ec0*/  R2UR UR35, R0 ;  /* 0x00000000002372ca */ /* 0x000fe200000e0000 */
[----:B------:R-:W-:Y:S01]  /*1ed0*/  UMOV UR33, 0x1 ;  /* 0x0000000100217882 */ /* 0x000fe20000000000 */
[----:B------:R1:W-:Y:S06]  /*1ee0*/  MEMBAR.ALL.CTA ;  /* 0x0000000000007992 */ /* 0x0003ec0000008000 */
[----:B-1----:R-:W1:Y:S01]  /*1ef0*/  FENCE.VIEW.ASYNC.S ;  /* 0x00000000000073c6 */ /* 0x002e620000000000 */
[----:B------:R-:W-:Y:S01]  /*1f00*/  UMOV UR34, 0x1 ;  /* 0x0000000100227882 */ /* 0x000fe20000000000 */
[----:B------:R-:W-:Y:S01]  /*1f10*/  IMAD.MOV.U32 R0, RZ, RZ, 0x1 ;  /* 0x00000001ff007424 */ /* 0x000fe200078e00ff */
[----:B-1----:R1:W-:Y:S01]  /*1f20*/  SYNCS.ARRIVE.TRANS64.ART0 RZ, [UR12+0xa0], R2 ;  /* 0x0000a002ffff79a7 */ /* 0x0023e2000850000c */
[----:B--2---:R-:W-:-:S13]  /*1f30*/  ISETP.NE.AND P0, PT, R3, 0x1, PT ;  /* 0x000000010300780c */ /* 0x004fda0003f05270 */
[----:B-1----:R-:W-:Y:S05]  /*1f40*/  @P0 BRA `(.L_x_38) ;  /* 0x0000000800f40947 */ /* 0x002fea0003800000 */
[----:B------:R-:W-:Y:S01]  /*1f50*/  UIADD3 UR10, UPT, UPT, UR35, 0x100, URZ ;  /* 0x00000100230a7890 */ /* 0x000fe2000fffe0ff */
[----:B------:R-:W-:Y:S01]  /*1f60*/  HFMA2 R5, -RZ, RZ, 0, 5.9604644775390625e-08 ;  /* 0x00000001ff057431 */ /* 0x000fe200000001ff */
[----:B------:R-:W-:Y:S01]  /*1f70*/  UIADD3 UR8, UPT, UPT, UR35, 0x104, URZ ;  /* 0x0000010423087890 */ /* 0x000fe2000fffe0ff */
[----:B------:R-:W-:Y:S01]  /*1f80*/  MOV R4, RZ ;  /* 0x000000ff00047202 */ /* 0x000fe20000000f00 */
[----:B------:R-:W-:Y:S02]  /*1f90*/  UIADD3 UR6, UPT, UPT, UR35, 0x108, URZ ;  /* 0x0000010823067890 */ /* 0x000fe4000fffe0ff */
[----:B------:R-:W-:Y:S02]  /*1fa0*/  UIADD3 UR4, UPT, UPT, UR35, 0x10c, URZ ;  /* 0x0000010c23047890 */ /* 0x000fe4000fffe0ff */
[----:B------:R-:W-:Y:S02]  /*1fb0*/  UIADD3 UR11, UPT, UPT, UR35, 0x110, URZ ;  /* 0x00000110230b7890 */ /* 0x000fe4000fffe0ff */
[----:B------:R-:W-:Y:S01]  /*1fc0*/  USHF.R.U32.HI UR32, URZ, 0x1, UR10 ;  /* 0x00000001ff207899 */ /* 0x000fe2000801160a */
[----:B------:R-:W-:Y:S01]  /*1fd0*/  UMOV UR36, 0x10a02480 ;  /* 0x10a0248000247882 */ /* 0x000fe20000000000 */
[----:B------:R-:W-:-:S02]  /*1fe0*/  UIADD3 UR9, UPT, UPT, UR35, 0x114, URZ ;  /* 0x0000011423097890 */ /* 0x000fc4000fffe0ff */
[----:B------:R-:W-:Y:S02]  /*1ff0*/  UIADD3 UR7, UPT, UPT, UR35, 0x118, URZ ;  /* 0x0000011823077890 */ /* 0x000fe4000fffe0ff */
[----:B------:R-:W-:Y:S02]  /*2000*/  UIADD3 UR5, UPT, UPT, UR35, 0x11c, URZ ;  /* 0x0000011c23057890 */ /* 0x000fe4000fffe0ff */
[----:B------:R-:W-:Y:S02]  /*2010*/  USHF.R.U32.HI UR28, URZ, 0x1, UR8 ;  /* 0x00000001ff1c7899 */ /* 0x000fe40008011608 */
[----:B------:R-:W-:Y:S02]  /*2020*/  USHF.R.U32.HI UR25, URZ, 0x1, UR6 ;  /* 0x00000001ff197899 */ /* 0x000fe40008011606 */
[----:B------:R-:W-:Y:S02]  /*2030*/  USHF.R.U32.HI UR16, URZ, 0x1, UR4 ;  /* 0x00000001ff107899 */ /* 0x000fe40008011604 */
[----:B------:R-:W-:-:S02]  /*2040*/  UIADD3 UR18, UPT, UPT, UR12, 0x32400, URZ ;  /* 0x000324000c127890 */ /* 0x000fc4000fffe0ff */
[----:B------:R-:W-:Y:S02]  /*2050*/  UIADD3 UR19, UPT, UPT, UR12, 0x2ec00, URZ ;  /* 0x0002ec000c137890 */ /* 0x000fe4000fffe0ff */
[----:B------:R-:W-:Y:S02]  /*2060*/  UIADD3 UR20, UPT, UPT, UR12, 0x4c00, URZ ;  /* 0x00004c000c147890 */ /* 0x000fe4000fffe0ff */
[----:B------:R-:W-:Y:S02]  /*2070*/  UIADD3 UR24, UPT, UPT, UR12, 0x20c00, URZ ;  /* 0x00020c000c187890 */ /* 0x000fe4000fffe0ff */
[----:B------:R-:W-:Y:S02]  /*2080*/  ULOP3.LUT UR37, UR15, 0x1, URZ, 0x3c, !UPT ;  /* 0x000000010f257892 */ /* 0x000fe4000f8e3cff */
[----:B------:R-:W-:Y:S02]  /*2090*/  USEL UR34, URZ, 0x4000, UP6 ;  /* 0x00004000ff227887 */ /* 0x000fe4000b000000 */
[----:B------:R-:W-:-:S02]  /*20a0*/  USHF.R.U32.HI UR29, URZ, 0x1a, UR11 ;  /* 0x0000001aff1d7899 */ /* 0x000fc4000801160b */
[----:B------:R-:W-:Y:S02]  /*20b0*/  USEL UR36, UR36, 0x10a00480, !UP5 ;  /* 0x10a0048024247887 */ /* 0x000fe4000e800000 */
[----:B------:R-:W-:Y:S02]  /*20c0*/  ULOP3.LUT UR32, UR32, 0x60000000, URZ, 0xc0, !UPT ;  /* 0x6000000020207892 */ /* 0x000fe4000f8ec0ff */
[----:B------:R-:W-:Y:S02]  /*20d0*/  USHF.R.U32.HI UR27, URZ, 0x1a, UR9 ;  /* 0x0000001aff1b7899 */ /* 0x000fe40008011609 */
[----:B------:R-:W-:Y:S02]  /*20e0*/  USHF.R.U32.HI UR17, URZ, 0x1a, UR7 ;  /* 0x0000001aff117899 */ /* 0x000fe40008011607 */
[----:B------:R-:W-:Y:S02]  /*20f0*/  USHF.R.U32.HI UR13, URZ, 0x1a, UR5 ;  /* 0x0000001aff0d7899 */ /* 0x000fe40008011605 */
[----:B------:R-:W-:-:S02]  /*2100*/  ULOP3.LUT UR28, UR28, 0x60000000, URZ, 0xc0, !UPT ;  /* 0x600000001c1c7892 */ /* 0x000fc4000f8ec0ff */
[----:B------:R-:W-:Y:S02]  /*2110*/  ULOP3.LUT UR25, UR25, 0x60000000, URZ, 0xc0, !UPT ;  /* 0x6000000019197892 */ /* 0x000fe4000f8ec0ff */
[----:B------:R-:W-:Y:S02]  /*2120*/  ULOP3.LUT UR16, UR16, 0x60000000, URZ, 0xc0, !UPT ;  /* 0x6000000010107892 */ /* 0x000fe4000f8ec0ff */
[----:B------:R-:W-:Y:S02]  /*2130*/  USHF.L.U32 UR26, UR33, UR15, URZ ;  /* 0x0000000f211a7299 */ /* 0x000fe400080006ff */
[----:B------:R-:W-:Y:S02]  /*2140*/  USHF.R.U32.HI UR18, URZ, 0x4, UR18 ;  /* 0x00000004ff127899 */ /* 0x000fe40008011612 */
[----:B------:R-:W-:Y:S02]  /*2150*/  USHF.R.U32.HI UR19, URZ, 0x4, UR19 ;  /* 0x00000004ff137899 */ /* 0x000fe40008011613 */
[----:B------:R-:W-:-:S02]  /*2160*/  USHF.R.U32.HI UR20, URZ, 0x4, UR20 ;  /* 0x00000004ff147899 */ /* 0x000fc40008011614 */
[----:B------:R-:W-:Y:S02]  /*2170*/  USHF.R.U32.HI UR24, URZ, 0x4, UR24 ;  /* 0x00000004ff187899 */ /* 0x000fe40008011618 */
[----:B------:R-:W-:Y:S02]  /*2180*/  USHF.L.U32 UR33, UR33, UR37, URZ ;  /* 0x0000002521217299 */ /* 0x000fe400080006ff */
[----:B------:R-:W-:Y:S02]  /*2190*/  UIADD3 UR36, UPT, UPT, UR34, UR36, URZ ;  /* 0x0000002422247290 */ /* 0x000fe4000fffe0ff */
[----:B------:R-:W-:Y:S02]  /*21a0*/  ULOP3.LUT UR29, UR32, 0x30, UR29, 0xf8, !UPT ;  /* 0x00000030201d7892 */ /* 0x000fe4000f8ef81d */
[----:B------:R-:W-:Y:S02]  /*21b0*/  ULOP3.LUT UR27, UR28, 0x30, UR27, 0xf8, !UPT ;  /* 0x000000301c1b7892 */ /* 0x000fe4000f8ef81b */
[----:B------:R-:W-:-:S02]  /*21c0*/  ULOP3.LUT UR17, UR25, 0x30, UR17, 0xf8, !UPT ;  /* 0x0000003019117892 */ /* 0x000fc4000f8ef811 */
[----:B------:R-:W-:Y:S02]  /*21d0*/  ULOP3.LUT UR13, UR16, 0x30, UR13, 0xf8, !UPT ;  /* 0x00000030100d7892 */ /* 0x000fe4000f8ef80d */
[----:B------:R-:W-:Y:S02]  /*21e0*/  ULOP3.LUT UR18, UR18, 0x3fc0, URZ, 0xc0, !UPT ;  /* 0x00003fc012127892 */ /* 0x000fe4000f8ec0ff */
[----:B------:R-:W-:Y:S02]  /*21f0*/  ULOP3.LUT UR19, UR19, 0x3fc0, URZ, 0xc0, !UPT ;  /* 0x00003fc013137892 */ /* 0x000fe4000f8ec0ff */
[----:B------:R-:W-:Y:S02]  /*2200*/  ULOP3.LUT UR20, UR20, 0x3fc0, URZ, 0xc0, !UPT ;  /* 0x00003fc014147892 */ /* 0x000fe4000f8ec0ff */
[----:B------:R-:W-:Y:S02]  /*2210*/  ULOP3.LUT UR24, UR24, 0x3fc0, URZ, 0xc0, !UPT ;  /* 0x00003fc018187892 */ /* 0x000fe4000f8ec0ff */
[----:B------:R-:W-:-:S02]  /*2220*/  ULOP3.LUT UR26, UR33, 0xffff, UR26, 0xc8, !UPT ;  /* 0x0000ffff211a7892 */ /* 0x000fc4000f8ec81a */
[----:B------:R-:W-:Y:S02]  /*2230*/  ULOP3.LUT UR55, UR29, UR36, URZ, 0xfc, !UPT ;  /* 0x000000241d377292 */ /* 0x000fe4000f8efcff */
[----:B------:R-:W-:Y:S02]  /*2240*/  ULOP3.LUT UR49, UR27, UR36, URZ, 0xfc, !UPT ;  /* 0x000000241b317292 */ /* 0x000fe4000f8efcff */
[----:B------:R-:W-:Y:S02]  /*2250*/  ULOP3.LUT UR43, UR17, UR36, URZ, 0xfc, !UPT ;  /* 0x00000024112b7292 */ /* 0x000fe4000f8efcff */
[----:B------:R-:W-:Y:S02]  /*2260*/  ULOP3.LUT UR37, UR13, UR36, URZ, 0xfc, !UPT ;  /* 0x000000240d257292 */ /* 0x000fe4000f8efcff */
[----:B------:R-:W-:Y:S02]  /*2270*/  UISETP.NE.AND UP0, UPT, UR23, URZ, UPT ;  /* 0x000000ff1700728c */ /* 0x000fe4000bf05270 */
[----:B------:R-:W-:-:S02]  /*2280*/  ULOP3.LUT UR18, UR18, 0x10000, URZ, 0xfc, !UPT ;  /* 0x0001000012127892 */ /* 0x000fc4000f8efcff */
[----:B------:R-:W-:Y:S02]  /*2290*/  ULOP3.LUT UR19, UR19, 0x10000, URZ, 0xfc, !UPT ;  /* 0x0001000013137892 */ /* 0x000fe4000f8efcff */
[----:B------:R-:W-:Y:S02]  /*22a0*/  ULOP3.LUT UR20, UR20, 0x10000, URZ, 0xfc, !UPT ;  /* 0x0001000014147892 */ /* 0x000fe4000f8efcff */
[----:B------:R-:W-:Y:S02]  /*22b0*/  ULOP3.LUT UR24, UR24, 0x10000, URZ, 0xfc, !UPT ;  /* 0x0001000018187892 */ /* 0x000fe4000f8efcff */
[----:B------:R-:W-:Y:S01]  /*22c0*/  UISETP.NE.AND UP1, UPT, UR23, URZ, UPT ;  /* 0x000000ff1700728c */ /* 0x000fe2000bf25270 */
[----:B------:R-:W-:Y:S01]  /*22d0*/  UMOV UR34, 0x1 ;  /* 0x0000000100227882 */ /* 0x000fe20000000000 */
[----:B------:R-:W-:Y:S01]  /*22e0*/  UMOV UR33, URZ ;  /* 0x000000ff00217c82 */ /* 0x000fe20008000000 */
[----:B------:R-:W-:Y:S01]  /*22f0*/  UMOV UR32, URZ ;  /* 0x000000ff00207c82 */ /* 0x000fe20008000000 */
[----:B------:R-:W-:Y:S01]  /*2300*/  UMOV UR29, URZ ;  /* 0x000000ff001d7c82 */ /* 0x000fe20008000000 */
[----:B------:R-:W-:Y:S01]  /*2310*/  UMOV UR54, URZ ;  /* 0x000000ff00367c82 */ /* 0x000fe20008000000 */
[----:B------:R-:W-:Y:S01]  /*2320*/  UMOV UR48, URZ ;  /* 0x000000ff00307c82 */ /* 0x000fe20008000000 */
[----:B------:R-:W-:Y:S01]  /*2330*/  UMOV UR42, URZ ;  /* 0x000000ff002a7c82 */ /* 0x000fe20008000000 */
[----:B------:R-:W-:-:S05]  /*2340*/  UMOV UR36, URZ ;  /* 0x000000ff00247c82 */ /* 0x000fca0008000000 */
.L_x_47:
[----:B------:R-:W-:Y:S01]  /*2350*/  PLOP3.LUT P0, PT, PT, PT, UP0, 0x80, 0x8 ;  /* 0x000000000008781c */ /* 0x000fe20003f0f008 */
[----:B------:R-:W-:Y:S01]  /*2360*/  @!UP0 USHF.L.U32 UR16, UR32, 0x1f, URZ ;  /* 0x0000001f20108899 */ /* 0x000fe200080006ff */
[----:B----4-:R-:W-:Y:S01]  /*2370*/  PLOP3.LUT P3, PT, PT, PT, PT, 0x80, 0x8 ;  /* 0x000000000008781c */ /* 0x010fe20003f6f070 */
[----:B------:R-:W-:Y:S01]  /*2380*/  @!UP0 ULEA UR25, UR29, UR12, 0x3 ;  /* 0x0000000c1d198291 */ /* 0x000fe2000f8e18ff */
[----:B------:R-:W-:Y:S01]  /*2390*/  PLOP3.LUT P2, PT, PT, PT, PT, 0x8, 0x80 ;  /* 0x000000000080781c */ /* 0x000fe20003f4e170 */
[----:B-1----:R-:W-:Y:S02]  /*23a0*/  @!UP0 USHF.L.U32 UR13, UR34, 0x1f, URZ ;  /* 0x0000001f220d8899 */ /* 0x002fe400080006ff */
[----:B------:R-:W-:Y:S01]  /*23b0*/  ULEA UR17, UR33, UR12, 0x3 ;  /* 0x0000000c21117291 */ /* 0x000fe2000f8e18ff */
[----:B--2---:R-:W-:Y:S01]  /*23c0*/  IMAD.U32 R2, RZ, RZ, UR16 ;  /* 0x00000010ff027e24 */ /* 0x004fe2000f8e00ff */
[----:B------:R-:W-:Y:S02]  /*23d0*/  ULEA UR16, UR33, UR35, 0x7 ;  /* 0x0000002321107291 */ /* 0x000fe4000f8e38ff */
[----:B------:R-:W-:Y:S01]  /*23e0*/  IMAD.U32 R0, RZ, RZ, UR13 ;  /* 0x0000000dff007e24 */ /* 0x000fe2000f8e00ff */
[----:B------:R-:W-:-:S02]  /*23f0*/  UPLOP3.LUT UP4, UPT, UPT, UPT, UPT, 0x40, 0x4 ;  /* 0x000000000004789c */ /* 0x000fc40003f8e870 */
[----:B------:R1:W2:Y:S02]  /*2400*/  @!P0 SYNCS.PHASECHK.TRANS64.TRYWAIT P3, [UR25], R2 ;  /* 0x00000002ff0085a7 */ /* 0x0002a40008061119 */
[----:B------:R-:W3:Y:S02]  /*2410*/  @!P0 SYNCS.PHASECHK.TRANS64.TRYWAIT P1, [UR17+0x80], R0 ;  /* 0x00008000ff0085a7 */ /* 0x000ee40008021111 */
[----:B---3--:R-:W-:-:S13]  /*2420*/  @!P0 PLOP3.LUT P2, PT, P1, PT, PT, 0x8, 0x80 ;  /* 0x000000000080881c */ /* 0x008fda0000f4e170 */
[----:B-12---:R-:W-:Y:S05]  /*2430*/  @!P2 BRA `(.L_x_39) ;  /* 0x000000000010a947 */ /* 0x006fea0003800000 */
[----:B------:R-:W-:-:S06]  /*2440*/  USHF.L.U32 UR13, UR34, 0x1f, URZ ;  /* 0x0000001f220d7899 */ /* 0x000fcc00080006ff */
[----:B------:R-:W-:-:S04]  /*2450*/  MOV R0, UR13 ;  /* 0x0000000d00007c02 */ /* 0x000fc80008000f00 */
[----:B------:R-:W1:Y:S02]  /*2460*/  SYNCS.PHASECHK.TRANS64.TRYWAIT P0, [UR17+0x80], R0 ;  /* 0x00008000ff0075a7 */ /* 0x000e640008001111 */
[----:B-1----:R-:W-:Y:S05]  /*2470*/  @!P0 BRA `(.L_x_40) ;  /* 0x0000003c00688947 */ /* 0x002fea0003800000 */
.L_x_39:
[----:B------:R-:W-:Y:S01]  /*2480*/  UMOV UR28, URZ ;  /* 0x000000ff001c7c82 */ /* 0x000fe20008000000 */
.L_x_44:
[----:B--234-:R-:W-:Y:S05]  /*2490*/  BRA.U UP0, `(.L_x_41) ;  /* 0x0000000100d87547 */ /* 0x01cfea000b800000 */
[----:B------:R-:W-:Y:S02]  /*24a0*/  ULEA UR74, UR29, UR19, 0x7 ;  /* 0x000000131d4a7291 */ /* 0x000fe4000f8e38ff */
[----:B------:R-:W-:Y:S02]  /*24b0*/  ULEA UR66, UR29, UR18, 0x7 ;  /* 0x000000121d427291 */ /* 0x000fe4000f8e38ff */
[----:B------:R-:W-:Y:S02]  /*24c0*/  ULEA UR58, UR29, UR24, 0x9 ;  /* 0x000000181d3a7291 */ /* 0x000fe4000f8e48ff */
[----:B------:R-:W-:Y:S02]  /*24d0*/  ULEA UR56, UR29, UR20, 0xa ;  /* 0x000000141d387291 */ /* 0x000fe4000f8e50ff */
[----:B------:R-:W-:Y:S02]  /*24e0*/  ULEA UR13, UR29, UR12, 0x3 ;  /* 0x0000000c1d0d7291 */ /* 0x000fe4000f8e18ff */
[----:B------:R-:W-:Y:S02]  /*24f0*/  UIADD3 UR72, UPT, UPT, UR74, 0x20, URZ ;  /* 0x000000204a487890 */ /* 0x000fe4000fffe0ff */
        /* <DEDUP_REMOVED lines=11> */
[----:B------:R-:W-:Y:S01]  /*25b0*/  UIADD3 UR27, UPT, UPT, UR13, 0x38, URZ ;  /* 0x000000380d1b7890 */ /* 0x000fe2000fffe0ff */
[----:B------:R-:W-:Y:S01]  /*25c0*/  UMOV UR75, 0x4008 ;  /* 0x00004008004b7882 */ /* 0x000fe20000000000 */
        /* <DEDUP_REMOVED lines=15> */
[----:B------:R-:W-:Y:S05]  /*26c0*/  @P3 BRA `(.L_x_42) ;  /* 0x0000000000103947 */ /* 0x000fea0003800000 */
[----:B------:R-:W-:Y:S06]  /*26d0*/  USHF.L.U32 UR25, UR32, 0x1f, URZ ;  /* 0x0000001f20197899 */ /* 0x000fec00080006ff */
[----:B-1----:R-:W-:Y:S04]  /*26e0*/  MOV R0, UR25 ;  /* 0x0000001900007c02 */ /* 0x002fe80008000f00 */
[----:B------:R-:W1:Y:S02]  /*26f0*/  SYNCS.PHASECHK.TRANS64.TRYWAIT P0, [UR13], R0 ;  /* 0x00000000ff0075a7 */ /* 0x000e64000800110d */
[----:B-1----:R-:W-:Y:S05]  /*2700*/  @!P0 BRA `(.L_x_43) ;  /* 0x0000003800e48947 */ /* 0x002fea0003800000 */
.L_x_42:
[----:B------:R2:W-:Y:S01]  /*2710*/  UTCCP.T.S.2CTA.4x32dp128bit tmem[UR35+0x100], gdesc[UR74] ;  /* 0x0001004a230079e7 */ /* 0x0005e20009300000 */
[----:B------:R2:W-:Y:S01]  /*2720*/  UTCCP.T.S.2CTA.4x32dp128bit tmem[UR35+0x104], gdesc[UR72] ;  /* 0x00010448230079e7 */ /* 0x0005e20009300000 */
[----:B------:R2:W-:Y:S01]  /*2730*/  UTCCP.T.S.2CTA.4x32dp128bit tmem[UR35+0x108], gdesc[UR70] ;  /* 0x00010846230079e7 */ /* 0x0005e20009300000 */
[----:B------:R2:W-:Y:S01]  /*2740*/  UTCCP.T.S.2CTA.4x32dp128bit tmem[UR35+0x10c], gdesc[UR68] ;  /* 0x00010c44230079e7 */ /* 0x0005e20009300000 */
[----:B------:R2:W-:Y:S01]  /*2750*/  UTCCP.T.S.2CTA.4x32dp128bit tmem[UR35+0x110], gdesc[UR66] ;  /* 0x00011042230079e7 */ /* 0x0005e20009300000 */
[----:B------:R2:W-:Y:S01]  /*2760*/  UTCCP.T.S.2CTA.4x32dp128bit tmem[UR35+0x114], gdesc[UR64] ;  /* 0x00011440230079e7 */ /* 0x0005e20009300000 */
[----:B------:R2:W-:Y:S01]  /*2770*/  UTCCP.T.S.2CTA.4x32dp128bit tmem[UR35+0x118], gdesc[UR62] ;  /* 0x0001183e230079e7 */ /* 0x0005e20009300000 */
[----:B------:R2:W-:Y:S01]  /*2780*/  UTCCP.T.S.2CTA.4x32dp128bit tmem[UR35+0x11c], gdesc[UR60] ;  /* 0x00011c3c230079e7 */ /* 0x0005e20009300000 */
[----:B------:R2:W-:Y:S01]  /*2790*/  UTCOMMA.2CTA.4X gdesc[UR56], gdesc[UR58], tmem[UR16], tmem[UR54], idesc[UR55], tmem[UR10], UP4 ;  /* 0x800a363a380075ea */ /* 0x0005e2000a200010 */
[----:B------:R2:W-:Y:S01]  /*27a0*/  UTCOMMA.2CTA.4X gdesc[UR50], gdesc[UR52], tmem[UR16], tmem[UR48], idesc[UR49], tmem[UR8], UPT ;  /* 0x80083034320075ea */ /* 0x0005e2000ba00010 */
[----:B------:R2:W-:Y:S01]  /*27b0*/  UTCOMMA.2CTA.4X gdesc[UR44], gdesc[UR46], tmem[UR16], tmem[UR42], idesc[UR43], tmem[UR6], UPT ;  /* 0x80062a2e2c0075ea */ /* 0x0005e2000ba00010 */
[----:B------:R-:W-:Y:S01]  /*27c0*/  UPLOP3.LUT UP4, UPT, UPT, UPT, UPT, 0x80, 0x8 ;  /* 0x000000000008789c */ /* 0x000fe20003f8f070 */
[----:B------:R2:W-:Y:S01]  /*27d0*/  UTCOMMA.2CTA.4X gdesc[UR38], gdesc[UR40], tmem[UR16], tmem[UR36], idesc[UR37], tmem[UR4], UPT ;  /* 0x80042428260075ea */ /* 0x0005e2000ba00010 */
[----:B------:R2:W-:Y:S01]  /*27e0*/  UTCBAR.2CTA.MULTICAST [UR27], URZ, UR26 ;  /* 0x000000ff1b0073e9 */ /* 0x0005e2000820081a */
[----:B------:R-:W-:Y:S02]  /*27f0*/  NOP ;  /* 0x0000000000007918 */ /* 0x000fe40000000000 */
.L_x_41:
[----:B------:R-:W-:Y:S01]  /*2800*/  UIADD3 UR29, UPT, UPT, UR29, 0x1, URZ ;  /* 0x000000011d1d7890 */ /* 0x000fe2000fffe0ff */
[----:B------:R-:W-:Y:S01]  /*2810*/  PLOP3.LUT P3, PT, PT, PT, PT, 0x80, 0x8 ;  /* 0x000000000008781c */ /* 0x000fe20003f6f070 */
[----:B------:R-:W-:Y:S02]  /*2820*/  UISETP.GT.U32.AND UP3, UPT, UR28, 0xe, UPT ;  /* 0x0000000e1c00788c */ /* 0x000fe4000bf64070 */
[----:B------:R-:W-:Y:S02]  /*2830*/  UISETP.NE.AND UP2, UPT, UR29, 0x7, UPT ;  /* 0x000000071d00788c */ /* 0x000fe4000bf45270 */
[----:B------:R-:W-:Y:S02]  /*2840*/  UISETP.NE.OR UP3, UPT, UR23, URZ, UP3 ;  /* 0x000000ff1700728c */ /* 0x000fe40009f65670 */
[----:B------:R-:W-:Y:S02]  /*2850*/  USEL UR13, URZ, 0x1, UP2 ;  /* 0x00000001ff0d7887 */ /* 0x000fe40009000000 */
[----:B------:R-:W-:Y:S02]  /*2860*/  USEL UR29, UR29, URZ, UP2 ;  /* 0x000000ff1d1d7287 */ /* 0x000fe40009000000 */
[----:B------:R-:W-:Y:S01]  /*2870*/  ULOP3.LUT UR32, UR32, UR13, URZ, 0x3c, !UPT ;  /* 0x0000000d20207292 */ /* 0x000fe2000f8e3cff */
[----:B------:R-:W-:Y:S01]  /*2880*/  PLOP3.LUT P0, PT, PT, PT, UP3, 0x80, 0x8 ;  /* 0x000000000008781c */ /* 0x000fe20003f0f038 */
[----:B------:R-:W-:Y:S03]  /*2890*/  UIADD3 UR28, UPT, UPT, UR28, 0x1, URZ ;  /* 0x000000011c1c7890 */ /* 0x000fe6000fffe0ff */
[----:B------:R-:W-:Y:S02]  /*28a0*/  @!UP3 USHF.L.U32 UR13, UR32, 0x1f, URZ ;  /* 0x0000001f200db899 */ /* 0x000fe400080006ff */
[----:B------:R-:W-:Y:S02]  /*28b0*/  @!UP3 ULEA UR25, UR29, UR12, 0x3 ;  /* 0x0000000c1d19b291 */ /* 0x000fe4000f8e18ff */
[----:B------:R-:W-:Y:S02]  /*28c0*/  UISETP.NE.AND UP2, UPT, UR28, 0x10, UPT ;  /* 0x000000101c00788c */ /* 0x000fe4000bf45270 */
[----:B-1----:R-:W-:Y:S05]  /*28d0*/  IMAD.U32 R0, RZ, RZ, UR13 ;  /* 0x0000000dff007e24 */ /* 0x002fea000f8e00ff */
[----:B------:R3:W4:Y:S02]  /*28e0*/  @!P0 SYNCS.PHASECHK.TRANS64.TRYWAIT P3, [UR25], R0 ;  /* 0x00000000ff0085a7 */ /* 0x0007240008061119 */
[----:B------:R-:W-:Y:S05]  /*28f0*/  BRA.U UP2, `(.L_x_44) ;  /* 0xfffffff902e47547 */ /* 0x000fea000b83ffff */
[----:B------:R-:W-:Y:S01]  /*2900*/  UIADD3 UR33, UPT, UPT, UR33, 0x1, URZ ;  /* 0x0000000121217890 */ /* 0x000fe2000fffe0ff */
[----:B------:R-:W-:Y:S01]  /*2910*/  PLOP3.LUT P0, PT, PT, PT, UP1, 0x80, 0x8 ;  /* 0x000000000008781c */ /* 0x000fe20003f0f018 */
[----:B------:R-:W-:Y:S01]  /*2920*/  IMAD.U32 R3, R4, -0x80000000, RZ ;  /* 0x8000000004037824 */ /* 0x000fe200078e00ff */
[----:B------:R-:W-:Y:S01]  /*2930*/  LEA R2, R5, UR12, 0x3 ;  /* 0x0000000c05027c11 */ /* 0x000fe2000f8e18ff */
[----:B------:R-:W-:-:S04]  /*2940*/  UISETP.NE.AND UP2, UPT, UR33, 0x2, UPT ;  /* 0x000000022100788c */ /* 0x000fc8000bf45270 */
[----:B------:R-:W-:Y:S02]  /*2950*/  USEL UR13, URZ, 0x1, UP2 ;  /* 0x00000001ff0d7887 */ /* 0x000fe40009000000 */
[----:B------:R-:W-:Y:S02]  /*2960*/  USEL UR33, UR33, URZ, UP2 ;  /* 0x000000ff21217287 */ /* 0x000fe40009000000 */
[----:B------:R-:W-:Y:S02]  /*2970*/  ULOP3.LUT UR34, UR34, UR13, URZ, 0x3c, !UPT ;  /* 0x0000000d22227292 */ /* 0x000fe4000f8e3cff */
[----:B--2---:R-:W-:Y:S02]  /*2980*/  @!UP1 ULEA UR16, UR33, UR12, 0x3 ;  /* 0x0000000c21109291 */ /* 0x004fe4000f8e18ff */
[----:B------:R-:W-:-:S06]  /*2990*/  @!UP1 USHF.L.U32 UR13, UR34, 0x1f, URZ ;  /* 0x0000001f220d9899 */ /* 0x000fcc00080006ff */
[----:B---3--:R-:W-:Y:S01]  /*29a0*/  IMAD.U32 R0, RZ, RZ, UR13 ;  /* 0x0000000dff007e24 */ /* 0x008fe2000f8e00ff */
[----:B------:R-:W-:Y:S06]  /*29b0*/  BRA.U UP1, `(.L_x_45) ;  /* 0x0000000101107547 */ /* 0x000fec000b800000 */
[----:B------:R-:W-:Y:S01]  /*29c0*/  UIADD3 UR17, UPT, UPT, UR17, 0x70, URZ ;  /* 0x0000007011117890 */ /* 0x000fe2000fffe0ff */
[----:B------:R-:W-:-:S08]  /*29d0*/  UMOV UR13, 0x3 ;  /* 0x00000003000d7882 */ /* 0x000fd00000000000 */
[----:B------:R1:W-:Y:S01]  /*29e0*/  UTCBAR.2CTA.MULTICAST [UR17], URZ, UR13 ;  /* 0x000000ff110073e9 */ /* 0x0003e2000820080d */
[----:B------:R-:W-:Y:S02]  /*29f0*/  NOP ;  /* 0x0000000000007918 */ /* 0x000fe40000000000 */
.L_x_45:
[----:B------:R2:W-:Y:S01]  /*2a00*/  @!P0 SYNCS.PHASECHK.TRANS64.TRYWAIT PT, [UR16+0x80], R0 ;  /* 0x00008000ff0085a7 */ /* 0x0005e200080e1110 */
[----:B------:R-:W3:Y:S02]  /*2a10*/  SYNCS.PHASECHK.TRANS64.TRYWAIT P0, [R2+URZ+0x90], R3 ;  /* 0x00009003020075a7 */ /* 0x000ee400080011ff */
[----:B--23--:R-:W-:Y:S05]  /*2a20*/  @!P0 BRA `(.L_x_46) ;  /* 0x00000038003c8947 */ /* 0x00cfea0003800000 */
.L_x_104:
[C---:B------:R-:W-:Y:S01]  /*2a30*/  LEA R0, R5.reuse, UR12, 0x4 ;  /* 0x0000000c05007c11 */ /* 0x040fe2000f8e20ff */
[----:B------:R-:W-:Y:S02]  /*2a40*/  VIADD R5, R5, 0x1 ;  /* 0x0000000105057836 */ /* 0x000fe40000000000 */
[----:B------:R-:W-:-:S03]  /*2a50*/  IMAD.MOV.U32 R3, RZ, RZ, 0x1 ;  /* 0x00000001ff037424 */ /* 0x000fc600078e00ff */
[----:B------:R-:W3:Y:S01]  /*2a60*/  LDS R0, [R0+0x35c1c] ;  /* 0x035c1c0000007984 */ /* 0x000ee20000000800 */
[C---:B------:R-:W-:Y:S01]  /*2a70*/  ISETP.NE.AND P1, PT, R5.reuse, 0x2, PT ;  /* 0x000000020500780c */ /* 0x040fe20003f25270 */
[----:B------:R5:W-:Y:S06]  /*2a80*/  MEMBAR.ALL.CTA ;  /* 0x0000000000007992 */ /* 0x000bec0000008000 */
[----:B-----5:R-:W5:Y:S01]  /*2a90*/  FENCE.VIEW.ASYNC.S ;  /* 0x00000000000073c6 */ /* 0x020f620000000000 */
[----:B------:R-:W-:Y:S01]  /*2aa0*/  SEL R5, R5, RZ, P1 ;  /* 0x000000ff05057207 */ /* 0x000fe20000800000 */
[----:B-----5:R5:W-:Y:S01]  /*2ab0*/  SYNCS.ARRIVE.TRANS64.ART0 RZ, [R2+URZ+0xa0], R3 ;  /* 0x0000a00302ff79a7 */ /* 0x020be200085000ff */
[----:B---3--:R-:W-:-:S02]  /*2ac0*/  ISETP.NE.AND P0, PT, R0, 0x1, PT ;  /* 0x000000010000780c */ /* 0x008fc40003f05270 */
[----:B-----5:R-:W-:-:S04]  /*2ad0*/  SEL R3, RZ, 0x1, P1 ;  /* 0x00000001ff037807 */ /* 0x020fc80000800000 */
[----:B------:R-:W-:-:S07]  /*2ae0*/  LOP3.LUT R4, R4, R3, RZ, 0x3c, !PT ;  /* 0x0000000304047212 */ /* 0x000fce00078e3cff */
[----:B------:R-:W-:Y:S05]  /*2af0*/  @!P0 BRA `(.L_x_47) ;  /* 0xfffffff800148947 */ /* 0x000fea000383ffff */
[----:B------:R-:W-:-:S06]  /*2b00*/  UIADD3 UR33, UPT, UPT, UR33, 0x1, URZ ;  /* 0x0000000121217890 */ /* 0x000fcc000fffe0ff */
[----:B------:R-:W-:Y:S02]  /*2b10*/  MOV R0, UR33 ;  /* 0x0000002100007c02 */ /* 0x000fe40008000f00 */
.L_x_38:
[----:B------:R-:W-:-:S09]  /*2b20*/  UISETP.NE.AND UP0, UPT, UR15, URZ, UPT ;  /* 0x000000ff0f00728c */ /* 0x000fd2000bf05270 */
[----:B------:R-:W-:Y:S05]  /*2b30*/  BRA.U UP0, `(.L_x_48) ;  /* 0x0000000100787547 */ /* 0x000fea000b800000 */
[----:B------:R-:W-:-:S04]  /*2b40*/  ISETP.NE.AND P0, PT, R0, 0x2, PT ;  /* 0x000000020000780c */ /* 0x000fc80003f05270 */
[----:B--2---:R-:W-:Y:S02]  /*2b50*/  SEL R2, RZ, 0x1, P0 ;  /* 0x00000001ff027807 */ /* 0x004fe40000000000 */
[----:B------:R-:W-:Y:S02]  /*2b60*/  SEL R0, R0, RZ, P0 ;  /* 0x000000ff00007207 */ /* 0x000fe40000000000 */
[----:B------:R-:W-:Y:S02]  /*2b70*/  LOP3.LUT R2, R2, UR34, RZ, 0x3c, !PT ;  /* 0x0000002202027c12 */ /* 0x000fe4000f8e3cff */
[----:B------:R-:W-:-:S03]  /*2b80*/  LEA R0, R0, UR12, 0x3 ;  /* 0x0000000c00007c11 */ /* 0x000fc6000f8e18ff */
[----:B------:R-:W-:-:S04]  /*2b90*/  IMAD.U32 R2, R2, -0x80000000, RZ ;  /* 0x8000000002027824 */ /* 0x000fc800078e00ff */
[----:B------:R-:W-:-:S04]  /*2ba0*/  IMAD.MOV.U32 R3, RZ, RZ, R2 ;  /* 0x000000ffff037224 */ /* 0x000fc800078e0002 */
[----:B------:R2:W3:Y:S03]  /*2bb0*/  SYNCS.PHASECHK.TRANS64.TRYWAIT P0, [R0+URZ+0x80], R3 ;  /* 0x00008003000075a7 */ /* 0x0004e600080011ff */
[----:B---3--:R-:W-:Y:S05]  /*2bc0*/  @!P0 NANOSLEEP.SYNCS 0x989680 ;  /* 0x009896800000895d */ /* 0x008fea0003900000 */
[----:B------:R-:W3:Y:S02]  /*2bd0*/  @!P0 SYNCS.PHASECHK.TRANS64 P0, [R0+URZ+0x80], R3 ;  /* 0x00008003000085a7 */ /* 0x000ee400080010ff */
[----:B---3--:R-:W-:Y:S05]  /*2be0*/  @P0 BRA `(.L_x_48) ;  /* 0x00000000004c0947 */ /* 0x008fea0003800000 */
.L_x_49:
[----:B---3--:R3:W1:Y:S02]  /*2bf0*/  SYNCS.PHASECHK.TRANS64.TRYWAIT P0, [R0+URZ+0x80], R3 ;  /* 0x00008003000075a7 */ /* 0x00866400080011ff */
[----:B-1----:R-:W-:Y:S05]  /*2c00*/  @!P0 NANOSLEEP.SYNCS 0x989680 ;  /* 0x009896800000895d */ /* 0x002fea0003900000 */
[----:B------:R-:W1:Y:S02]  /*2c10*/  @!P0 SYNCS.PHASECHK.TRANS64 P0, [R0+URZ+0x80], R3 ;  /* 0x00008003000085a7 */ /* 0x000e6400080010ff */
[----:B-1----:R-:W-:Y:S05]  /*2c20*/  @!P0 BRA `(.L_x_49) ;  /* 0xfffffffc00f08947 */ /* 0x002fea000383ffff */
[----:B------:R-:W-:Y:S05]  /*2c30*/  BRA `(.L_x_48) ;  /* 0x0000000000387947 */ /* 0x000fea0003800000 */
.L_x_36:
[----:B------:R-:W-:-:S13]  /*2c40*/  ISETP.NE.AND P0, PT, R78, RZ, PT ;  /* 0x000000ff4e00720c */ /* 0x000fda0003f05270 */
[----:B------:R-:W-:Y:S05]  /*2c50*/  @P0 BRA `(.L_x_50) ;  /* 0x00000000002c0947 */ /* 0x000fea0003800000 */
[----:B------:R-:W4:Y:S01]  /*2c60*/  S2UR UR5, SR_CgaCtaId ;  /* 0x00000000000579c3 */ /* 0x000f220000008800 */
[----:B-1----:R-:W-:Y:S01]  /*2c70*/  UMOV UR6, 0x400 ;  /* 0x0000040000067882 */ /* 0x002fe20000000000 */
[----:B------:R-:W-:Y:S01]  /*2c80*/  UMOV UR4, 0x20 ;  /* 0x0000002000047882 */ /* 0x000fe20000000000 */
[----:B------:R-:W-:Y:S01]  /*2c90*/  ELECT P0, URZ, PT ;  /* 0x0000000000ff782f */ /* 0x000fe20003800000 */
[----:B----4-:R-:W-:Y:S02]  /*2ca0*/  ULEA UR5, UR5, UR6, 0x18 ;  /* 0x0000000605057291 */ /* 0x010fe4000f8ec0ff */
[----:B------:R-:W-:-:S04]  /*2cb0*/  UIADD3 UR6, UPT, UPT, -UR4, 0x100000, URZ ;  /* 0x0010000004067890 */ /* 0x000fc8000fffe1ff */
[----:B------:R-:W-:Y:S02]  /*2cc0*/  USHF.L.U32 UR7, UR6, 0xb, URZ ;  /* 0x0000000b06077899 */ /* 0x000fe400080006ff */
[----:B------:R-:W-:Y:S01]  /*2cd0*/  USHF.L.U32 UR6, UR6, 0x1, URZ ;  /* 0x0000000106067899 */ /* 0x000fe200080006ff */
[----:B------:R-:W1:Y:S11]  /*2ce0*/  FENCE.VIEW.ASYNC.S ;  /* 0x00000000000073c6 */ /* 0x000e760000000000 */
[----:B-1----:R4:W1:Y:S02]  /*2cf0*/  SYNCS.EXCH.64 URZ, [UR5+0xb0], UR6 ;  /* 0x0000b00605ff75b2 */ /* 0x0028640008000100 */
[----:B----4-:R-:W-:Y:S01]  /*2d00*/  NOP ;  /* 0x0000000000007918 */ /* 0x010fe20000000000 */
.L_x_50:
[----:B------:R-:W-:Y:S01]  /*2d10*/  NOP ;  /* 0x0000000000007918 */ /* 0x000fe20000000000 */
.L_x_48:
[C---:B------:R-:W-:Y:S02]  /*2d20*/  ISETP.NE.AND P0, PT, R78.reuse, RZ, PT ;  /* 0x000000ff4e00720c */ /* 0x040fe40003f05270 */
[----:B------:R-:W-:-:S11]  /*2d30*/  ISETP.GT.AND P1, PT, R78, 0x3, PT ;  /* 0x000000034e00780c */ /* 0x000fd60003f24270 */
[----:B------:R-:W-:Y:S05]  /*2d40*/  @P0 BRA `(.L_x_51) ;  /* 0x00000000002c0947 */ /* 0x000fea0003800000 */
[----:B------:R-:W5:Y:S01]  /*2d50*/  S2UR UR5, SR_CgaCtaId ;  /* 0x00000000000579c3 */ /* 0x000f620000008800 */
[----:B-1----:R-:W-:Y:S01]  /*2d60*/  UMOV UR6, 0x400 ;  /* 0x0000040000067882 */ /* 0x002fe20000000000 */
[----:B------:R-:W-:Y:S01]  /*2d70*/  UMOV UR4, 0x20 ;  /* 0x0000002000047882 */ /* 0x000fe20000000000 */
[----:B------:R-:W-:Y:S01]  /*2d80*/  ELECT P2, URZ, PT ;  /* 0x0000000000ff782f */ /* 0x000fe20003840000 */
[----:B-----5:R-:W-:Y:S02]  /*2d90*/  ULEA UR5, UR5, UR6, 0x18 ;  /* 0x0000000605057291 */ /* 0x020fe4000f8ec0ff */
[----:B------:R-:W-:-:S04]  /*2da0*/  UIADD3 UR6, UPT, UPT, -UR4, 0x100000, URZ ;  /* 0x0010000004067890 */ /* 0x000fc8000fffe1ff */
[----:B------:R-:W-:Y:S02]  /*2db0*/  USHF.L.U32 UR7, UR6, 0xb, URZ ;  /* 0x0000000b06077899 */ /* 0x000fe400080006ff */
[----:B------:R-:W-:Y:S01]  /*2dc0*/  USHF.L.U32 UR6, UR6, 0x1, URZ ;  /* 0x0000000106067899 */ /* 0x000fe200080006ff */
[----:B------:R-:W1:Y:S11]  /*2dd0*/  FENCE.VIEW.ASYNC.S ;  /* 0x00000000000073c6 */ /* 0x000e760000000000 */
[----:B-1----:R1:W3:Y:S01]  /*2de0*/  SYNCS.EXCH.64 URZ, [UR5+0xb0], UR6 ;  /* 0x0000b00605ff75b2 */ /* 0x0022e20008000100 */
[----:B------:R-:W-:Y:S01]  /*2df0*/  NOP ;  /* 0x0000000000007918 */ /* 0x000fe20000000000 */
.L_x_51:
[----:B------:R-:W-:Y:S01]  /*2e00*/  NOP ;  /* 0x0000000000007918 */ /* 0x000fe20000000000 */
[----:B------:R-:W-:Y:S01]  /*2e10*/  @P1 NOP ;  /* 0x0000000000001918 */ /* 0x000fe20000000000 */
[----:B------:R-:W-:Y:S05]  /*2e20*/  @P1 BRA `(.L_x_52) ;  /* 0x0000003000241947 */ /* 0x000fea0003800000 */
[----:B------:R-:W-:Y:S05]  /*2e30*/  @P0 BRA `(.L_x_53) ;  /* 0x00000000002c0947 */ /* 0x000fea0003800000 */
[----:B-1----:R-:W1:Y:S01]  /*2e40*/  S2UR UR5, SR_CgaCtaId ;  /* 0x00000000000579c3 */ /* 0x002e620000008800 */
[----:B------:R-:W-:Y:S01]  /*2e50*/  UMOV UR6, 0x400 ;  /* 0x0000040000067882 */ /* 0x000fe20000000000 */
[----:B------:R-:W-:Y:S01]  /*2e60*/  UMOV UR4, 0x20 ;  /* 0x0000002000047882 */ /* 0x000fe20000000000 */
[----:B------:R-:W-:Y:S01]  /*2e70*/  ELECT P1, URZ, PT ;  /* 0x0000000000ff782f */ /* 0x000fe20003820000 */
[----:B-1----:R-:W-:Y:S02]  /*2e80*/  ULEA UR5, UR5, UR6, 0x18 ;  /* 0x0000000605057291 */ /* 0x002fe4000f8ec0ff */
[----:B------:R-:W-:-:S04]  /*2e90*/  UIADD3 UR6, UPT, UPT, -UR4, 0x100000, URZ ;  /* 0x0010000004067890 */ /* 0x000fc8000fffe1ff */
[----:B------:R-:W-:Y:S02]  /*2ea0*/  USHF.L.U32 UR7, UR6, 0xb, URZ ;  /* 0x0000000b06077899 */ /* 0x000fe400080006ff */
[----:B------:R-:W-:Y:S01]  /*2eb0*/  USHF.L.U32 UR6, UR6, 0x1, URZ ;  /* 0x0000000106067899 */ /* 0x000fe200080006ff */
[----:B------:R-:W1:Y:S11]  /*2ec0*/  FENCE.VIEW.ASYNC.S ;  /* 0x00000000000073c6 */ /* 0x000e760000000000 */
[----:B-1----:R1:W4:Y:S01]  /*2ed0*/  SYNCS.EXCH.64 URZ, [UR5+0xb0], UR6 ;  /* 0x0000b00605ff75b2 */ /* 0x0023220008000100 */
[----:B------:R-:W-:Y:S01]  /*2ee0*/  NOP ;  /* 0x0000000000007918 */ /* 0x000fe20000000000 */
.L_x_53:
[----:B------:R-:W-:Y:S01]  /*2ef0*/  NOP ;  /* 0x0000000000007918 */ /* 0x000fe20000000000 */
[----:B------:R-:W-:Y:S05]  /*2f00*/  @P0 BRA `(.L_x_54) ;  /* 0x00000004008c0947 */ /* 0x000fea0003800000 */
[----:B------:R-:W5:Y:S01]  /*2f10*/  S2R R5, SR_CgaCtaId ;  /* 0x0000000000057919 */ /* 0x000f620000008800 */
[----:B-1-34-:R-:W-:Y:S01]  /*2f20*/  NOP ;  /* 0x0000000000007918 */ /* 0x01afe20000000000 */
[----:B--2---:R-:W-:Y:S02]  /*2f30*/  MOV R0, 0x40 ;  /* 0x0000004000007802 */ /* 0x004fe40000000f00 */
[----:B------:R-:W-:Y:S02]  /*2f40*/  MOV R4, 0x400 ;  /* 0x0000040000047802 */ /* 0x000fe40000000f00 */
[C---:B-----5:R-:W-:Y:S02]  /*2f50*/  LEA R0, R5.reuse, R0, 0x18 ;  /* 0x0000000005007211 */ /* 0x060fe400078ec0ff */
[----:B------:R-:W-:-:S04]  /*2f60*/  LEA R4, R5, R4, 0x18 ;  /* 0x0000000405047211 */ /* 0x000fc800078ec0ff */
[----:B------:R-:W1:Y:S02]  /*2f70*/  LDS.U8 R0, [R0] ;  /* 0x0000000000007984 */ /* 0x000e640000000000 */
[----:B-1----:R-:W-:-:S13]  /*2f80*/  ISETP.NE.AND P0, PT, R0, RZ, PT ;  /* 0x000000ff0000720c */ /* 0x002fda0003f05270 */
[----:B------:R-:W-:Y:S05]  /*2f90*/  @P0 BRA `(.L_x_55) ;  /* 0x0000000400500947 */ /* 0x000fea0003800000 */
[C---:B------:R-:W-:Y:S02]  /*2fa0*/  LOP3.LUT R0, R5.reuse, 0x1, RZ, 0xc0, !PT ;  /* 0x0000000105007812 */ /* 0x040fe400078ec0ff */
[----:B------:R-:W-:Y:S02]  /*2fb0*/  LOP3.LUT R10, R5, 0x1, RZ, 0x3c, !PT ;  /* 0x00000001050a7812 */ /* 0x000fe400078e3cff */
[----:B------:R-:W-:-:S13]  /*2fc0*/  ISETP.NE.U32.AND P1, PT, R0, 0x1, PT ;  /* 0x000000010000780c */ /* 0x000fda0003f25070 */
[----:B------:R-:W-:Y:S05]  /*2fd0*/  @!P1 BRA `(.L_x_56) ;  /* 0x0000000000c49947 */ /* 0x000fea0003800000 */
[----:B------:R-:W-:Y:S01]  /*2fe0*/  ELECT P0, URZ, PT ;  /* 0x0000000000ff782f */ /* 0x000fe20003800000 */
[----:B------:R-:W-:-:S12]  /*2ff0*/  BSSY B0, `(.L_x_56) ;  /* 0x000002f000007945 */ /* 0x000fd80003800000 */
[----:B------:R-:W-:Y:S05]  /*3000*/  @!P0 BRA `(.L_x_57) ;  /* 0x0000000000b48947 */ /* 0x000fea0003800000 */
[----:B------:R-:W-:-:S05]  /*3010*/  UMOV UR4, 0x10 ;  /* 0x0000001000047882 */ /* 0x000fca0000000000 */
[----:B------:R-:W-:Y:S04]  /*3020*/  DEPBAR.LE SB1, 0x36 ;  /* 0x00009d800000791a */ /* 0x000fe80000000000 */
[----:B------:R-:W1:Y:S02]  /*3030*/  UTCATOMSWS.2CTA.FIND_AND_SET.ALIGN UP0, UR4, UR4 ;  /* 0x00000004000475e3 */ /* 0x000e640008200800 */
[----:B-1----:R-:W-:Y:S01]  /*3040*/  PLOP3.LUT P0, PT, PT, PT, UP0, 0x80, 0x8 ;  /* 0x000000000008781c */ /* 0x002fe20003f0f008 */
[----:B------:R-:W-:-:S03]  /*3050*/  IMAD.U32 R13, RZ, RZ, UR4 ;  /* 0x00000004ff0d7e24 */ /* 0x000fc6000f8e00ff */
[----:B------:R-:W-:-:S04]  /*3060*/  SEL R0, RZ, 0xffffffff, !P0 ;  /* 0xffffffffff007807 */ /* 0x000fc80004000000 */
[----:B------:R-:W-:-:S13]  /*3070*/  ISETP.NE.AND P0, PT, R0, RZ, PT ;  /* 0x000000ff0000720c */ /* 0x000fda0003f05270 */
[----:B------:R-:W-:Y:S05]  /*3080*/  @P0 BRA `(.L_x_58) ;  /* 0x0000000000240947 */ /* 0x000fea0003800000 */
.L_x_59:
[----:B------:R-:W-:Y:S05]  /*3090*/  NANOSLEEP 0x64 ;  /* 0x000000640000795d */ /* 0x000fea0003800000 */
[----:B------:R-:W-:-:S05]  /*30a0*/  UMOV UR4, 0x10 ;  /* 0x0000001000047882 */ /* 0x000fca0000000000 */
[----:B------:R-:W-:Y:S04]  /*30b0*/  DEPBAR.LE SB1, 0x36 ;  /* 0x00009d800000791a */ /* 0x000fe80000000000 */
[----:B------:R-:W1:Y:S02]  /*30c0*/  UTCATOMSWS.2CTA.FIND_AND_SET.ALIGN UP0, UR4, UR4 ;  /* 0x00000004000475e3 */ /* 0x000e640008200800 */
[----:B-1----:R-:W-:Y:S01]  /*30d0*/  PLOP3.LUT P0, PT, PT, PT, UP0, 0x80, 0x8 ;  /* 0x000000000008781c */ /* 0x002fe20003f0f008 */
[----:B------:R-:W-:-:S03]  /*30e0*/  IMAD.U32 R13, RZ, RZ, UR4 ;  /* 0x00000004ff0d7e24 */ /* 0x000fc6000f8e00ff */
[----:B------:R-:W-:-:S04]  /*30f0*/  SEL R0, RZ, 0xffffffff, !P0 ;  /* 0xffffffffff007807 */ /* 0x000fc80004000000 */
[----:B------:R-:W-:-:S13]  /*3100*/  ISETP.NE.AND P0, PT, R0, RZ, PT ;  /* 0x000000ff0000720c */ /* 0x000fda0003f05270 */
[----:B------:R-:W-:Y:S05]  /*3110*/  @!P0 BRA `(.L_x_59) ;  /* 0xfffffffc00dc8947 */ /* 0x000fea000383ffff */
.L_x_58:
[----:B------:R-:W-:Y:S01]  /*3120*/  MOV R0, 0x60 ;  /* 0x0000006000007802 */ /* 0x000fe20000000f00 */
[----:B------:R-:W-:Y:S02]  /*3130*/  VIADD R7, R4, 0xb8 ;  /* 0x000000b804077836 */ /* 0x000fe40000000000 */
[----:B------:R-:W-:Y:S01]  /*3140*/  IMAD.MOV.U32 R8, RZ, RZ, 0x4 ;  /* 0x00000004ff087424 */ /* 0x000fe200078e00ff */
[----:B------:R-:W-:Y:S02]  /*3150*/  LEA R11, R5, R0, 0x18 ;  /* 0x00000000050b7211 */ /* 0x000fe400078ec0ff */
[----:B------:R-:W-:-:S03]  /*3160*/  MOV R0, 0x58 ;  /* 0x0000005800007802 */ /* 0x000fc60000000f00 */
[----:B------:R-:W1:Y:S01]  /*3170*/  LDS R14, [R11] ;  /* 0x000000000b0e7984 */ /* 0x000e620000000800 */
[----:B------:R-:W-:Y:S01]  /*3180*/  LEA R3, R5, R0, 0x18 ;  /* 0x0000000005037211 */ /* 0x000fe200078ec0ff */
[----:B-1----:R-:W-:-:S04]  /*3190*/  IMAD.U32 R14, R14, -0x80000000, RZ ;  /* 0x800000000e0e7824 */ /* 0x002fc800078e00ff */
[----:B------:R-:W1:Y:S02]  /*31a0*/  SYNCS.PHASECHK.TRANS64.TRYWAIT P0, [R3+URZ], R14 ;  /* 0x0000000e030075a7 */ /* 0x000e6400080011ff */
[----:B-1----:R-:W-:Y:S05]  /*31b0*/  @P0 BRA `(.L_x_60) ;  /* 0x0000000000080947 */ /* 0x002fea0003800000 */
[----:B------:R-:W1:Y:S02]  /*31c0*/  SYNCS.PHASECHK.TRANS64.TRYWAIT P0, [R3+URZ], R14 ;  /* 0x0000000e030075a7 */ /* 0x000e6400080011ff */
[----:B-1----:R-:W-:Y:S05]  /*31d0*/  @!P0 BRA `(.L_x_61) ;  /* 0x00000030006c8947 */ /* 0x002fea0003800000 */
.L_x_60:
[C---:B-1----:R-:W-:Y:S01]  /*31e0*/  PRMT R3, R10.reuse, 0x654, R3 ;  /* 0x000006540a037816 */ /* 0x042fe20000000003 */
[C---:B------:R-:W-:Y:S01]  /*31f0*/  IMAD.SHL.U32 R9, R13.reuse, 0x20, RZ ;  /* 0x000000200d097824 */ /* 0x040fe200078e00ff */
[----:B------:R-:W-:Y:S01]  /*3200*/  PRMT R2, R10, 0x654, R7 ;  /* 0x000006540a027816 */ /* 0x000fe20000000007 */
[----:B------:R-:W-:Y:S01]  /*3210*/  IMAD.MOV.U32 R6, RZ, RZ, 0xffff ;  /* 0x0000ffffff067424 */ /* 0x000fe200078e00ff */
[----:B------:R1:W-:Y:S01]  /*3220*/  SYNCS.ARRIVE.TRANS64.RED RZ, [R3+URZ], R8 ;  /* 0x0000000803ff79a7 */ /* 0x0003e200080004ff */
[----:B------:R-:W-:Y:S01]  /*3230*/  IMAD.MOV.U32 R0, RZ, RZ, 0x1 ;  /* 0x00000001ff007424 */ /* 0x000fe200078e00ff */
[----:B------:R2:W-:Y:S01]  /*3240*/  STS [R4+0xb8], R9 ;  /* 0x0000b80904007388 */ /* 0x0005e20000000800 */
[----:B------:R-:W-:Y:S01]  /*3250*/  VIADD R7, R13, 0x10 ;  /* 0x000000100d077836 */ /* 0x000fe20000000000 */
[----:B------:R-:W-:Y:S02]  /*3260*/  SHF.L.U32 R6, R6, R13, RZ ;  /* 0x0000000d06067219 */ /* 0x000fe400000006ff */
[----:B------:R2:W-:Y:S02]  /*3270*/  STAS [R2.64], R13 ;  /* 0x0000000d02007dbd */ /* 0x0005e4000c0008ff */
[----:B------:R-:W-:-:S04]  /*3280*/  SHF.L.U32 R7, R0, R7, RZ ;  /* 0x0000000700077219 */ /* 0x000fc800000006ff */
[----:B------:R-:W-:Y:S02]  /*3290*/  LOP3.LUT R6, R7, R6, RZ, 0xfc, !PT ;  /* 0x0000000607067212 */ /* 0x000fe400078efcff */
[----:B-1----:R-:W-:-:S04]  /*32a0*/  MOV R8, 0x50 ;  /* 0x0000005000087802 */ /* 0x002fc80000000f00 */
[----:B------:R-:W-:-:S05]  /*32b0*/  LEA R7, R5, R8, 0x18 ;  /* 0x0000000805077211 */ /* 0x000fca00078ec0ff */
[----:B------:R2:W-:Y:S04]  /*32c0*/  ATOMS.OR RZ, [R7], R6 ;  /* 0x0000000607ff738c */ /* 0x0005e80003000000 */
[----:B------:R2:W-:Y:S02]  /*32d0*/  ATOMS.XOR RZ, [R11], R0 ;  /* 0x000000000bff738c */ /* 0x0005e40003800000 */
.L_x_57:
[----:B------:R-:W-:Y:S05]  /*32e0*/  BSYNC B0 ;  /* 0x0000000000007941 */ /* 0x000fea0003800000 */
.L_x_56:
[----:B------:R-:W-:Y:S05]  /*32f0*/  @P1 BRA `(.L_x_62) ;  /* 0x0000000000881947 */ /* 0x000fea0003800000 */
[----:B------:R-:W-:Y:S05]  /*3300*/  WARPSYNC.ALL ;  /* 0x0000000000007948 */ /* 0x000fea0003800000 */
[----:B------:R-:W-:Y:S01]  /*3310*/  NOP ;  /* 0x0000000000007918 */ /* 0x000fe20000000000 */
[----:B------:R-:W-:-:S13]  /*3320*/  ELECT P0, URZ, PT ;  /* 0x0000000000ff782f */ /* 0x000fda0003800000 */
[----:B------:R-:W-:Y:S05]  /*3330*/  @!P0 BRA `(.L_x_62) ;  /* 0x0000000000788947 */ /* 0x000fea0003800000 */
[----:B--2---:R-:W-:Y:S02]  /*3340*/  MOV R0, 0x60 ;  /* 0x0000006000007802 */ /* 0x004fe40000000f00 */
[----:B------:R-:W-:Y:S02]  /*3350*/  MOV R2, 0x58 ;  /* 0x0000005800027802 */ /* 0x000fe40000000f00 */
[C---:B------:R-:W-:Y:S02]  /*3360*/  LEA R7, R5.reuse, R0, 0x18 ;  /* 0x0000000005077211 */ /* 0x040fe400078ec0ff */
[----:B------:R-:W-:-:S03]  /*3370*/  LEA R3, R5, R2, 0x18 ;  /* 0x0000000205037211 */ /* 0x000fc600078ec0ff */
[----:B------:R-:W1:Y:S02]  /*3380*/  LDS R0, [R7] ;  /* 0x0000000007007984 */ /* 0x000e640000000800 */
[----:B-1----:R-:W-:-:S04]  /*3390*/  IMAD.U32 R8, R0, -0x80000000, RZ ;  /* 0x8000000000087824 */ /* 0x002fc800078e00ff */
[----:B------:R-:W1:Y:S02]  /*33a0*/  SYNCS.PHASECHK.TRANS64.TRYWAIT P0, [R3+URZ], R8 ;  /* 0x00000008030075a7 */ /* 0x000e6400080011ff */
[----:B-1----:R-:W-:Y:S05]  /*33b0*/  @P0 BRA `(.L_x_63) ;  /* 0x0000000000080947 */ /* 0x002fea0003800000 */
[----:B------:R-:W1:Y:S02]  /*33c0*/  SYNCS.PHASECHK.TRANS64.TRYWAIT P0, [R3+URZ], R8 ;  /* 0x00000008030075a7 */ /* 0x000e6400080011ff */
[----:B-1----:R-:W-:Y:S05]  /*33d0*/  @!P0 BRA `(.L_x_64) ;  /* 0x0000003000048947 */ /* 0x002fea0003800000 */
.L_x_63:
[----:B------:R-:W2:Y:S01]  /*33e0*/  LDS R13, [R4+0xb8] ;  /* 0x0000b800040d7984 */ /* 0x000ea20000000800 */
[----:B------:R-:W-:Y:S01]  /*33f0*/  IMAD.MOV.U32 R2, RZ, RZ, 0xffff ;  /* 0x0000ffffff027424 */ /* 0x000fe200078e00ff */
[----:B-1----:R-:W-:Y:S01]  /*3400*/  PRMT R3, R10, 0x654, R3 ;  /* 0x000006540a037816 */ /* 0x002fe20000000003 */
[----:B------:R-:W-:Y:S02]  /*3410*/  IMAD.MOV.U32 R0, RZ, RZ, 0x1 ;  /* 0x00000001ff007424 */ /* 0x000fe400078e00ff */
[C---:B--2---:R-:W-:Y:S01]  /*3420*/  IMAD.SHL.U32 R11, R13.reuse, 0x20, RZ ;  /* 0x000000200d0b7824 */ /* 0x044fe200078e00ff */
[----:B------:R-:W-:Y:S01]  /*3430*/  SHF.L.U32 R2, R2, R13, RZ ;  /* 0x0000000d02027219 */ /* 0x000fe200000006ff */
[----:B------:R-:W-:-:S03]  /*3440*/  VIADD R9, R13, 0x10 ;  /* 0x000000100d097836 */ /* 0x000fc60000000000 */
[----:B------:R1:W-:Y:S01]  /*3450*/  STS [R4+0xb8], R11 ;  /* 0x0000b80b04007388 */ /* 0x0003e20000000800 */
[----:B------:R-:W-:Y:S02]  /*3460*/  MOV R6, 0x50 ;  /* 0x0000005000067802 */ /* 0x000fe40000000f00 */
[----:B------:R-:W-:Y:S02]  /*3470*/  SHF.L.U32 R9, R0, R9, RZ ;  /* 0x0000000900097219 */ /* 0x000fe400000006ff */
[----:B------:R-:W-:Y:S02]  /*3480*/  LEA R5, R5, R6, 0x18 ;  /* 0x0000000605057211 */ /* 0x000fe400078ec0ff */
[----:B------:R-:W-:-:S05]  /*3490*/  LOP3.LUT R2, R9, R2, RZ, 0xfc, !PT ;  /* 0x0000000209027212 */ /* 0x000fca00078efcff */
[----:B------:R1:W-:Y:S01]  /*34a0*/  ATOMS.OR RZ, [R5], R2 ;  /* 0x0000000205ff738c */ /* 0x0003e20003000000 */
[----:B------:R1:W-:Y:S03]  /*34b0*/  SYNCS.ARRIVE.TRANS64.RED.A1T0 RZ, [R3+URZ], RZ ;  /* 0x000000ff03ff79a7 */ /* 0x0003e600081004ff */
[----:B------:R1:W-:Y:S01]  /*34c0*/  ATOMS.XOR RZ, [R7], R0 ;  /* 0x0000000007ff738c */ /* 0x0003e20003800000 */
[----:B------:R-:W-:Y:S05]  /*34d0*/  BRA `(.L_x_62) ;  /* 0x0000000000107947 */ /* 0x000fea0003800000 */
.L_x_55:
[----:B------:R-:W-:Y:S02]  /*34e0*/  MOV R3, 0xffffffff ;  /* 0xffffffff00037802 */ /* 0x000fe40000000f00 */
[----:B------:R-:W-:-:S03]  /*34f0*/  MOV R2, 0x3520 ;  /* 0x0000352000027802 */ /* 0x000fc60000000f00 */
[----:B------:R1:W-:Y:S04]  /*3500*/  STS [R4+0xb8], R3 ;  /* 0x0000b80304007388 */ /* 0x0003e80000000800 */
[----:B-1----:R-:W-:Y:S05]  /*3510*/  CALL.REL.NOINC `($__internal_1_$__cuda_sm10x_tcgen05_guardrail_trap_phase_invalid_during_alloc) ;  /* 0x0000003000307944 */ /* 0x002fea0003c00000 */
.L_x_62:
[----:B------:R-:W-:Y:S05]  /*3520*/  WARPSYNC.ALL ;  /* 0x0000000000007948 */ /* 0x000fea0003800000 */
[----:B------:R-:W-:Y:S01]  /*3530*/  NOP ;  /* 0x0000000000007918 */ /* 0x000fe20000000000 */
.L_x_54:
[----:B------:R-:W5:Y:S08]  /*3540*/  S2UR UR4, SR_CgaCtaId ;  /* 0x00000000000479c3 */ /* 0x000f700000008800 */
[----:B-1-34-:R-:W-:Y:S01]  /*3550*/  BAR.SYNC.DEFER_BLOCKING 0x3, 0xa0 ;  /* 0x00c2800000007b1d */ /* 0x01afe20000010000 */
[----:B--2---:R-:W-:Y:S01]  /*3560*/  MOV R3, 0x400 ;  /* 0x0000040000037802 */ /* 0x004fe20000000f00 */
[----:B-----5:R-:W-:-:S05]  /*3570*/  IMAD.U32 R2, RZ, RZ, UR4 ;  /* 0x00000004ff027e24 */ /* 0x020fca000f8e00ff */
[----:B------:R-:W-:-:S05]  /*3580*/  LEA R3, R2, R3, 0x18 ;  /* 0x0000000302037211 */ /* 0x000fca00078ec0ff */
[----:B------:R1:W2:Y:S01]  /*3590*/  LDS R76, [R3+0xb8] ;  /* 0x0000b800034c7984 */ /* 0x0002a20000000800 */
[----:B------:R-:W3:Y:S02]  /*35a0*/  SYNCS.PHASECHK.TRANS64.TRYWAIT P0, [R3+URZ+0x90], RZ ;  /* 0x000090ff030075a7 */ /* 0x000ee400080011ff */
[----:B-123--:R-:W-:Y:S05]  /*35b0*/  @!P0 BRA `(.L_x_65) ;  /* 0x0000002c00a48947 */ /* 0x00efea0003800000 */
.L_x_107:
[----:B------:R-:W2:Y:S01]  /*35c0*/  LDS.128 R52, [R3+0x35c10] ;  /* 0x035c100003347984 */ /* 0x000ea20000000c00 */
[----:B------:R-:W-:Y:S01]  /*35d0*/  HFMA2 R0, -RZ, RZ, 0, 5.9604644775390625e-08 ;  /* 0x00000001ff007431 */ /* 0x000fe200000001ff */
[----:B------:R3:W-:Y:S06]  /*35e0*/  MEMBAR.ALL.CTA ;  /* 0x0000000000007992 */ /* 0x0007ec0000008000 */
[----:B---3--:R-:W3:Y:S02]  /*35f0*/  FENCE.VIEW.ASYNC.S ;  /* 0x00000000000073c6 */ /* 0x008ee40000000000 */
[----:B---3--:R3:W-:Y:S01]  /*3600*/  SYNCS.ARRIVE.TRANS64.ART0 RZ, [R3+URZ+0xa0], R0 ;  /* 0x0000a00003ff79a7 */ /* 0x0087e200085000ff */
[----:B--2---:R-:W-:-:S13]  /*3610*/  ISETP.NE.AND P0, PT, R55, 0x1, PT ;  /* 0x000000013700780c */ /* 0x004fda0003f05270 */
[----:B---3--:R-:W-:Y:S05]  /*3620*/  @P0 BRA `(.L_x_66) ;  /* 0x0000002000ec0947 */ /* 0x008fea0003800000 */
[C---:B------:R-:W-:Y:S01]  /*3630*/  IMAD.SHL.U32 R4, R60.reuse, 0x80, RZ ;  /* 0x000000803c047824 */ /* 0x040fe200078e00ff */
[----:B------:R-:W-:Y:S01]  /*3640*/  SHF.R.U32.HI R65, RZ, 0x5, R60 ;  /* 0x00000005ff417819 */ /* 0x000fe2000001163c */
[----:B------:R-:W2:Y:S01]  /*3650*/  S2R R59, SR_LANEID ;  /* 0x00000000003b7919 */ /* 0x000ea20000000000 */
[----:B------:R-:W-:Y:S01]  /*3660*/  LOP3.LUT R66, R60, 0x1f, RZ, 0xc0, !PT ;  /* 0x0000001f3c427812 */ /* 0x000fe200078ec0ff */
[----:B------:R-:W3:Y:S01]  /*3670*/  S2UR UR7, SR_CgaCtaId ;  /* 0x00000000000779c3 */ /* 0x000ee20000008800 */
[----:B------:R-:W-:Y:S01]  /*3680*/  LOP3.LUT R4, R4, 0xf80, RZ, 0xc0, !PT ;  /* 0x00000f8004047812 */ /* 0x000fe200078ec0ff */
[----:B------:R-:W-:Y:S01]  /*3690*/  USHF.R.U32.HI UR5, URZ, 0x1, UR14 ;  /* 0x00000001ff057899 */ /* 0x000fe2000801160e */
[C---:B------:R-:W-:Y:S01]  /*36a0*/  ISETP.NE.AND P0, PT, R2.reuse, UR22, PT ;  /* 0x0000001602007c0c */ /* 0x040fe2000bf05270 */
[C---:B------:R-:W-:Y:S01]  /*36b0*/  IMAD R66, R65.reuse, 0x20, R66 ;  /* 0x0000002041427824 */ /* 0x040fe200078e0242 */
[----:B------:R-:W-:Y:S01]  /*36c0*/  CS2R R62, SRZ ;  /* 0x00000000003e7805 */ /* 0x000fe2000001ff00 */
[----:B------:R-:W-:Y:S01]  /*36d0*/  IMAD R4, R65, 0x1000, R4 ;  /* 0x0000100041047824 */ /* 0x000fe200078e0204 */
[----:B------:R-:W-:Y:S01]  /*36e0*/  ISETP.LT.AND P0, PT, R2, RZ, P0 ;  /* 0x000000ff0200720c */ /* 0x000fe20000701270 */
[----:B------:R-:W-:Y:S01]  /*36f0*/  IMAD.SHL.U32 R66, R66, 0x20, RZ ;  /* 0x0000002042427824 */ /* 0x000fe200078e00ff */
[----:B------:R-:W-:Y:S01]  /*3700*/  UIADD3 UR4, UPT, UPT, UR5, -0x1, URZ ;  /* 0xffffffff05047890 */ /* 0x000fe2000fffe0ff */
[----:B------:R-:W-:Y:S01]  /*3710*/  IMAD.IADD R4, R3, 0x1, R4 ;  /* 0x0000000103047824 */ /* 0x000fe200078e0204 */
[----:B------:R-:W4:Y:S01]  /*3720*/  LDCU.64 UR8, c[0x0][0x348] ;  /* 0x00006900ff0877ac */ /* 0x000f220008000a00 */
[----:B------:R-:W-:Y:S01]  /*3730*/  IMAD R75, R78, 0x4, R3 ;  /* 0x000000044e4b7824 */ /* 0x000fe200078e0203 */
[----:B------:R-:W-:Y:S01]  /*3740*/  LOP3.LUT R66, R66, 0xffff, RZ, 0xc0, !PT ;  /* 0x0000ffff42427812 */ /* 0x000fe200078ec0ff */
[----:B------:R-:W-:-:S02]  /*3750*/  VIADD R7, R4, 0x430 ;  /* 0x0000043004077836 */ /* 0x000fc40000000000 */
[C---:B------:R-:W-:Y:S01]  /*3760*/  VIADD R5, R4.reuse, 0x410 ;  /* 0x0000041004057836 */ /* 0x040fe20000000000 */
[----:B------:R-:W-:Y:S01]  /*3770*/  SHF.R.U32.HI R66, RZ, 0x1, R66 ;  /* 0x00000001ff427819 */ /* 0x000fe20000011642 */
[C---:B------:R-:W-:Y:S01]  /*3780*/  VIADD R6, R4.reuse, 0x400 ;  /* 0x0000040004067836 */ /* 0x040fe20000000000 */
[----:B------:R-:W-:Y:S01]  /*3790*/  SHF.R.U32.HI R74, RZ, 0x3, R7 ;  /* 0x00000003ff4a7819 */ /* 0x000fe20000011607 */
[C---:B------:R-:W-:Y:S01]  /*37a0*/  VIADD R8, R4.reuse, 0x420 ;  /* 0x0000042004087836 */ /* 0x040fe20000000000 */
[----:B------:R-:W-:Y:S01]  /*37b0*/  SHF.R.U32.HI R72, RZ, 0x3, R5 ;  /* 0x00000003ff487819 */ /* 0x000fe20000011605 */
[----:B------:R-:W-:Y:S01]  /*37c0*/  IMAD.U32 R58, RZ, RZ, UR4 ;  /* 0x00000004ff3a7e24 */ /* 0x000fe2000f8e00ff */
[----:B------:R-:W-:Y:S01]  /*37d0*/  SHF.R.U32.HI R71, RZ, 0x3, R6 ;  /* 0x00000003ff477819 */ /* 0x000fe20000011606 */
[----:B------:R-:W-:Y:S01]  /*37e0*/  @!P0 IMAD R58, RZ, RZ, UR5 ;  /* 0x00000005ff3a8e24 */ /* 0x000fe2000f8e02ff */
[----:B------:R-:W-:Y:S01]  /*37f0*/  LOP3.LUT R74, R7, 0x70, R74, 0x78, !PT ;  /* 0x00000070074a7812 */ /* 0x000fe200078e784a */
[C---:B------:R-:W-:Y:S01]  /*3800*/  VIADD R7, R4.reuse, 0x470 ;  /* 0x0000047004077836 */ /* 0x040fe20000000000 */
[----:B------:R-:W-:Y:S01]  /*3810*/  LOP3.LUT R72, R5, 0x70, R72, 0x78, !PT ;  /* 0x0000007005487812 */ /* 0x000fe200078e7848 */
[----:B------:R-:W-:Y:S01]  /*3820*/  VIADD R5, R4, 0x450 ;  /* 0x0000045004057836 */ /* 0x000fe20000000000 */
[----:B------:R-:W-:Y:S01]  /*3830*/  LOP3.LUT R71, R6, 0x70, R71, 0x78, !PT ;  /* 0x0000007006477812 */ /* 0x000fe200078e7847 */
[----:B------:R-:W-:Y:S01]  /*3840*/  VIADD R6, R4, 0x460 ;  /* 0x0000046004067836 */ /* 0x000fe20000000000 */
[----:B------:R-:W-:Y:S01]  /*3850*/  LOP3.LUT R66, R66, 0xffff, RZ, 0xc0, !PT ;  /* 0x0000ffff42427812 */ /* 0x000fe200078ec0ff */
[----:B------:R-:W-:Y:S01]  /*3860*/  VIADD R4, R4, 0x440 ;  /* 0x0000044004047836 */ /* 0x000fe20000000000 */
[----:B------:R-:W-:Y:S01]  /*3870*/  SHF.R.U32.HI R73, RZ, 0x3, R8 ;  /* 0x00000003ff497819 */ /* 0x000fe20000011608 */
[----:B------:R-:W-:Y:S01]  /*3880*/  IMAD.MOV.U32 R64, RZ, RZ, 0x1 ;  /* 0x00000001ff407424 */ /* 0x000fe200078e00ff */
[----:B------:R-:W-:Y:S01]  /*3890*/  SHF.R.U32.HI R70, RZ, 0x3, R7 ;  /* 0x00000003ff467819 */ /* 0x000fe20000011607 */
[----:B------:R-:W-:Y:S01]  /*38a0*/  IMAD.MOV.U32 R61, RZ, RZ, RZ ;  /* 0x000000ffff3d7224 */ /* 0x000fe200078e00ff */
[----:B------:R-:W-:Y:S01]  /*38b0*/  SHF.R.U32.HI R69, RZ, 0x3, R6 ;  /* 0x00000003ff457819 */ /* 0x000fe20000011606 */
[----:B------:R-:W-:Y:S01]  /*38c0*/  IMAD R65, R65, 0x200000, R76 ;  /* 0x0020000041417824 */ /* 0x000fe200078e024c */
[----:B------:R-:W-:Y:S01]  /*38d0*/  SHF.R.U32.HI R68, RZ, 0x3, R5 ;  /* 0x00000003ff447819 */ /* 0x000fe20000011605 */
[----:B------:R-:W-:Y:S01]  /*38e0*/  IMAD.IADD R58, R58, 0x1, R58 ;  /* 0x000000013a3a7824 */ /* 0x000fe200078e023a */
[----:B------:R-:W-:Y:S01]  /*38f0*/  SHF.R.U32.HI R67, RZ, 0x3, R4 ;  /* 0x00000003ff437819 */ /* 0x000fe20000011604 */
[----:B------:R-:W-:Y:S01]  /*3900*/  IMAD.IADD R66, R3, 0x1, R66 ;  /* 0x0000000103427824 */ /* 0x000fe200078e0242 */
[----:B------:R-:W-:-:S02]  /*3910*/  LOP3.LUT R73, R8, 0x70, R73, 0x78, !PT ;  /* 0x0000007008497812 */ /* 0x000fc400078e7849 */
[----:B------:R-:W-:Y:S02]  /*3920*/  LOP3.LUT R70, R7, 0x70, R70, 0x78, !PT ;  /* 0x0000007007467812 */ /* 0x000fe400078e7846 */
[----:B------:R-:W-:Y:S02]  /*3930*/  LOP3.LUT R69, R6, 0x70, R69, 0x78, !PT ;  /* 0x0000007006457812 */ /* 0x000fe400078e7845 */
[----:B------:R-:W-:Y:S02]  /*3940*/  LOP3.LUT R68, R5, 0x70, R68, 0x78, !PT ;  /* 0x0000007005447812 */ /* 0x000fe400078e7844 */
[----:B--234-:R-:W-:-:S07]  /*3950*/  LOP3.LUT R67, R4, 0x70, R67, 0x78, !PT ;  /* 0x0000007004437812 */ /* 0x01cfce00078e7843 */
.L_x_78:
[----:B-12---:R-:W2:Y:S01]  /*3960*/  LDC.64 R8, c[0x0][0x750] ;  /* 0x0001d400ff087b82 */ /* 0x006ea20000000a00 */
[----:B------:R-:W-:-:S05]  /*3970*/  IMAD.SHL.U32 R5, R52, 0x100, RZ ;  /* 0x0000010034057824 */ /* 0x000fca00078e00ff */
[----:B------:R-:W-:Y:S02]  /*3980*/  LEA.HI.SX32 R4, R5, R60, 0x1f ;  /* 0x0000003c05047211 */ /* 0x000fe400078ffaff */
[----:B------:R-:W3:Y:S01]  /*3990*/  LDC.64 R6, c[0x0][0x758] ;  /* 0x0001d600ff067b82 */ /* 0x000ee20000000a00 */
[----:B------:R-:W-:Y:S02]  /*39a0*/  IMAD R55, R62, 0x8, R3 ;  /* 0x000000083e377824 */ /* 0x000fe400078e0203 */
[----:B--2---:R-:W-:-:S05]  /*39b0*/  IMAD.WIDE R8, R54, 0x4, R8 ;  /* 0x0000000436087825 */ /* 0x004fca00078e0208 */
[----:B------:R2:W5:Y:S01]  /*39c0*/  LDG.E R79, desc[UR30][R8.64] ;  /* 0x0000001e084f7981 */ /* 0x000562000c1e1900 */
[----:B---3--:R-:W-:-:S04]  /*39d0*/  IMAD.WIDE R10, R4, 0x4, R6 ;  /* 0x00000004040a7825 */ /* 0x008fc800078e0206 */
[----:B------:R-:W-:Y:S01]  /*39e0*/  IMAD.U32 R6, R61, -0x80000000, RZ ;  /* 0x800000003d067824 */ /* 0x000fe200078e00ff */
[----:B------:R2:W5:Y:S03]  /*39f0*/  LDG.E R77, desc[UR30][R10.64] ;  /* 0x0000001e0a4d7981 */ /* 0x000566000c1e1900 */
[----:B------:R-:W3:Y:S01]  /*3a00*/  SYNCS.PHASECHK.TRANS64.TRYWAIT P1, [R55+URZ+0x70], R6 ;  /* 0x00007006370075a7 */ /* 0x000ee200080211ff */
[----:B------:R-:W-:-:S04]  /*3a10*/  LEA.HI R4, R52, R52, RZ, 0x1 ;  /* 0x0000003434047211 */ /* 0x000fc800078f08ff */
[----:B------:R-:W-:-:S04]  /*3a20*/  LOP3.LUT R5, R4, 0xfffffffe, RZ, 0xc0, !PT ;  /* 0xfffffffe04057812 */ /* 0x000fc800078ec0ff */
[----:B------:R-:W-:-:S04]  /*3a30*/  ISETP.NE.AND P2, PT, R52, R5, PT ;  /* 0x000000053400720c */ /* 0x000fc80003f45270 */
[----:B------:R-:W-:Y:S02]  /*3a40*/  ISETP.LT.AND P2, PT, R52, RZ, P2 ;  /* 0x000000ff3400720c */ /* 0x000fe40001741270 */
[----:B------:R-:W-:Y:S02]  /*3a50*/  SHF.R.U32.HI R5, RZ, 0x1, R4 ;  /* 0x00000001ff057819 */ /* 0x000fe40000011604 */
[----:B------:R-:W-:-:S03]  /*3a60*/  PLOP3.LUT P0, PT, PT, PT, PT, 0x80, 0x8 ;  /* 0x000000000008781c */ /* 0x000fc60003f0f070 */
[----:B------:R-:W-:-:S06]  /*3a70*/  VIADD R4, R5, 0xffffffff ;  /* 0xffffffff05047836 */ /* 0x000fcc0000000000 */
[----:B------:R-:W-:Y:S01]  /*3a80*/  @!P2 IMAD.MOV R4, RZ, RZ, R5 ;  /* 0x000000ffff04a224 */ /* 0x000fe200078e0205 */
[----:B--23--:R-:W-:Y:S06]  /*3a90*/  @!P1 BRA `(.L_x_67) ;  /* 0x0000002800809947 */ /* 0x00cfec0003800000 */
.L_x_109:
[----:B------:R-:W-:Y:S02]  /*3aa0*/  HFMA2 R82, -RZ, RZ, 0, 0 ;  /* 0x00000000ff527431 */ /* 0x000fe400000001ff */
[--C-:B------:R-:W-:Y:S01]  /*3ab0*/  IMAD.MOV.U32 R57, RZ, RZ, R54.reuse ;  /* 0x000000ffff397224 */ /* 0x100fe200078e0036 */
[----:B------:R-:W-:Y:S01]  /*3ac0*/  SHF.R.S32.HI R56, RZ, 0x1f, R54 ;  /* 0x0000001fff387819 */ /* 0x000fe20000011436 */
[----:B------:R-:W-:Y:S01]  /*3ad0*/  IMAD R52, R62, 0x80, R65 ;  /* 0x000000803e347824 */ /* 0x000fe200078e0241 */
[----:B------:R-:W-:Y:S01]  /*3ae0*/  ISETP.NE.AND P2, PT, R78, RZ, PT ;  /* 0x000000ff4e00720c */ /* 0x000fe20003f45270 */
[----:B------:R-:W-:Y:S01]  /*3af0*/  IMAD.MOV.U32 R80, RZ, RZ, RZ ;  /* 0x000000ffff507224 */ /* 0x000fe200078e00ff */
[----:B------:R-:W-:-:S11]  /*3b00*/  LEA R54, R4, UR21, 0x8 ;  /* 0x0000001504367c11 */ /* 0x000fd6000f8e40ff */
.L_x_73:
[----:B------:R-:W-:Y:S01]  /*3b10*/  SHF.L.U32 R81, R82, 0x5, RZ ;  /* 0x0000000552517819 */ /* 0x000fe200000006ff */
[----:B------:R-:W-:Y:S05]  /*3b20*/  WARPSYNC.ALL ;  /* 0x0000000000007948 */ /* 0x000fea0003800000 */
[----:B------:R-:W-:Y:S01]  /*3b30*/  NOP ;  /* 0x0000000000007918 */ /* 0x000fe20000000000 */
[----:B------:R-:W-:Y:S01]  /*3b40*/  IADD3 R4, PT, PT, R52, R81, RZ ;  /* 0x0000005134047210 */ /* 0x000fe20007ffe0ff */
[----:B------:R-:W-:Y:S01]  /*3b50*/  BSSY.RECONVERGENT B0, `(.L_x_68) ;  /* 0x0000083000007945 */ /* 0x000fe20003800200 */
[----:B------:R-:W-:Y:S02]  /*3b60*/  PLOP3.LUT P3, PT, P0, PT, PT, 0x80, 0x8 ;  /* 0x000000000008781c */ /* 0x000fe4000076f070 */
[----:B------:R-:W-:-:S13]  /*3b70*/  R2UR UR4, R4 ;  /* 0x00000000040472ca */ /* 0x000fda00000e0000 */
[----:B------:R-:W3:Y:S01]  /*3b80*/  LDTM.x32 R12, tmem[UR4+0x20] ;  /* 0x00002004000c79ee */ /* 0x000ee200082c0000 */
[----:B------:R-:W-:Y:S01]  /*3b90*/  R2UR UR4, R4 ;  /* 0x00000000040472ca */ /* 0x000fe200000e0000 */
[C---:B---3-5:R-:W-:Y:S01]  /*3ba0*/  FMUL R83, R79.reuse, R12 ;  /* 0x0000000c4f537220 */ /* 0x068fe20000400000 */
[C---:B------:R-:W-:Y:S01]  /*3bb0*/  FMUL R84, R79.reuse, R13 ;  /* 0x0000000d4f547220 */ /* 0x040fe20000400000 */
        /* <DEDUP_REMOVED lines=23> */
[----:B--2---:R-:W2:Y:S01]  /*3d30*/  LDTM.x32 R4, tmem[UR4] ;  /* 0x00000004000479ee */ /* 0x004ea200082c0000 */
[C---:B------:R-:W-:Y:S01]  /*3d40*/  FMUL R108, R79.reuse, R37 ;  /* 0x000000254f6c7220 */ /* 0x040fe20000400000 */
[C---:B------:R-:W-:Y:S01]  /*3d50*/  FMUL R109, R79.reuse, R38 ;  /* 0x000000264f6d7220 */ /* 0x040fe20000400000 */
[C---:B------:R-:W-:Y:S01]  /*3d60*/  FMUL R110, R79.reuse, R39 ;  /* 0x000000274f6e7220 */ /* 0x040fe20000400000 */
[----:B------:R-:W-:Y:S01]  /*3d70*/  F2FP.BF16.F32.PACK_AB R39, R90, R89 ;  /* 0x000000595a27723e */ /* 0x000fe200000010ff */
[C---:B------:R-:W-:Y:S01]  /*3d80*/  FMUL R40, R79.reuse, R40 ;  /* 0x000000284f287220 */ /* 0x040fe20000400000 */
[----:B------:R-:W-:Y:S01]  /*3d90*/  F2FP.BF16.F32.PACK_AB R38, R88, R87 ;  /* 0x000000575826723e */ /* 0x000fe200000010ff */
[C---:B------:R-:W-:Y:S01]  /*3da0*/  FMUL R41, R79.reuse, R41 ;  /* 0x000000294f297220 */ /* 0x040fe20000400000 */
[----:B------:R-:W-:Y:S01]  /*3db0*/  F2FP.BF16.F32.PACK_AB R37, R86, R85 ;  /* 0x000000555625723e */ /* 0x000fe200000010ff */
[C---:B------:R-:W-:Y:S01]  /*3dc0*/  FMUL R42, R79.reuse, R42 ;  /* 0x0000002a4f2a7220 */ /* 0x040fe20000400000 */
[----:B------:R-:W-:Y:S01]  /*3dd0*/  F2FP.BF16.F32.PACK_AB R36, R84, R83 ;  /* 0x000000535424723e */ /* 0x000fe200000010ff */
[----:B------:R-:W-:Y:S01]  /*3de0*/  FMUL R43, R79, R43 ;  /* 0x0000002b4f2b7220 */ /* 0x000fe20000400000 */
[----:B------:R-:W-:-:S02]  /*3df0*/  F2FP.BF16.F32.PACK_AB R47, R98, R97 ;  /* 0x00000061622f723e */ /* 0x000fc400000010ff */
[----:B------:R-:W-:Y:S01]  /*3e00*/  F2FP.BF16.F32.PACK_AB R46, R96, R95 ;  /* 0x0000005f602e723e */ /* 0x000fe200000010ff */
[----:B------:R3:W-:Y:S01]  /*3e10*/  STS.128 [R67], R36 ;  /* 0x0000002443007388 */ /* 0x0007e20000000c00 */
[----:B------:R-:W-:Y:S02]  /*3e20*/  F2FP.BF16.F32.PACK_AB R45, R94, R93 ;  /* 0x0000005d5e2d723e */ /* 0x000fe400000010ff */
[----:B------:R-:W-:Y:S02]  /*3e30*/  F2FP.BF16.F32.PACK_AB R44, R92, R91 ;  /* 0x0000005b5c2c723e */ /* 0x000fe400000010ff */
[----:B------:R-:W-:Y:S02]  /*3e40*/  F2FP.BF16.F32.PACK_AB R51, R106, R105 ;  /* 0x000000696a33723e */ /* 0x000fe400000010ff */
[----:B------:R-:W-:Y:S01]  /*3e50*/  F2FP.BF16.F32.PACK_AB R50, R104, R103 ;  /* 0x000000676832723e */ /* 0x000fe200000010ff */
[----:B------:R4:W-:Y:S01]  /*3e60*/  STS.128 [R68], R44 ;  /* 0x0000002c44007388 */ /* 0x0009e20000000c00 */
[----:B------:R-:W-:Y:S01]  /*3e70*/  F2FP.BF16.F32.PACK_AB R49, R102, R101 ;  /* 0x000000656631723e */ /* 0x000fe200000010ff */
[C---:B--2---:R-:W-:Y:S01]  /*3e80*/  FMUL R111, R79.reuse, R4 ;  /* 0x000000044f6f7220 */ /* 0x044fe20000400000 */
[----:B------:R-:W-:Y:S01]  /*3e90*/  F2FP.BF16.F32.PACK_AB R48, R100, R99 ;  /* 0x000000636430723e */ /* 0x000fe200000010ff */
[C---:B------:R-:W-:Y:S01]  /*3ea0*/  FMUL R112, R79.reuse, R5 ;  /* 0x000000054f707220 */ /* 0x040fe20000400000 */
[C---:B------:R-:W-:Y:S01]  /*3eb0*/  FMUL R113, R79.reuse, R6 ;  /* 0x000000064f717220 */ /* 0x040fe20000400000 */
[C---:B------:R-:W-:Y:S01]  /*3ec0*/  FMUL R114, R79.reuse, R7 ;  /* 0x000000074f727220 */ /* 0x040fe20000400000 */
[C---:B------:R-:W-:Y:S01]  /*3ed0*/  FMUL R115, R79.reuse, R8 ;  /* 0x000000084f737220 */ /* 0x040fe20000400000 */
[C---:B------:R-:W-:Y:S01]  /*3ee0*/  FMUL R116, R79.reuse, R9 ;  /* 0x000000094f747220 */ /* 0x040fe20000400000 */
[C---:B------:R-:W-:Y:S01]  /*3ef0*/  FMUL R117, R79.reuse, R10 ;  /* 0x0000000a4f757220 */ /* 0x040fe20000400000 */
[C---:B------:R-:W-:Y:S01]  /*3f00*/  FMUL R118, R79.reuse, R11 ;  /* 0x0000000b4f767220 */ /* 0x040fe20000400000 */
[----:B------:R2:W-:Y:S01]  /*3f10*/  STS.128 [R69], R48 ;  /* 0x0000003045007388 */ /* 0x0005e20000000c00 */
        /* <DEDUP_REMOVED lines=11> */
[C---:B---3--:R-:W-:Y:S01]  /*3fd0*/  FMUL R36, R79.reuse, R12 ;  /* 0x0000000c4f247220 */ /* 0x048fe20000400000 */
[C---:B------:R-:W-:Y:S01]  /*3fe0*/  FMUL R37, R79.reuse, R13 ;  /* 0x0000000d4f257220 */ /* 0x040fe20000400000 */
[C---:B------:R-:W-:Y:S01]  /*3ff0*/  FMUL R38, R79.reuse, R14 ;  /* 0x0000000e4f267220 */ /* 0x040fe20000400000 */
[C---:B------:R-:W-:Y:S01]  /*4000*/  FMUL R39, R79.reuse, R15 ;  /* 0x0000000f4f277220 */ /* 0x040fe20000400000 */
[----:B------:R-:W-:Y:S01]  /*4010*/  FMUL R35, R79, R35 ;  /* 0x000000234f237220 */ /* 0x000fe20000400000 */
[----:B------:R-:W-:-:S02]  /*4020*/  F2FP.BF16.F32.PACK_AB R7, R118, R117 ;  /* 0x000000757607723e */ /* 0x000fc400000010ff */
[----:B------:R-:W-:Y:S01]  /*4030*/  F2FP.BF16.F32.PACK_AB R6, R116, R115 ;  /* 0x000000737406723e */ /* 0x000fe200000010ff */
[C---:B----4-:R-:W-:Y:S01]  /*4040*/  FMUL R44, R79.reuse, R16 ;  /* 0x000000104f2c7220 */ /* 0x050fe20000400000 */
[C---:B------:R-:W-:Y:S01]  /*4050*/  FMUL R45, R79.reuse, R17 ;  /* 0x000000114f2d7220 */ /* 0x040fe20000400000 */
[C---:B------:R-:W-:Y:S01]  /*4060*/  FMUL R46, R79.reuse, R18 ;  /* 0x000000124f2e7220 */ /* 0x040fe20000400000 */
[----:B------:R-:W-:Y:S01]  /*4070*/  FMUL R47, R79, R19 ;  /* 0x000000134f2f7220 */ /* 0x000fe20000400000 */
[----:B------:R-:W-:Y:S02]  /*4080*/  F2FP.BF16.F32.PACK_AB R5, R114, R113 ;  /* 0x000000717205723e */ /* 0x000fe400000010ff */
[----:B------:R-:W-:Y:S02]  /*4090*/  F2FP.BF16.F32.PACK_AB R4, R112, R111 ;  /* 0x0000006f7004723e */ /* 0x000fe400000010ff */
[----:B------:R-:W-:Y:S02]  /*40a0*/  F2FP.BF16.F32.PACK_AB R11, R47, R46 ;  /* 0x0000002e2f0b723e */ /* 0x000fe400000010ff */
[----:B------:R-:W-:Y:S01]  /*40b0*/  F2FP.BF16.F32.PACK_AB R10, R45, R44 ;  /* 0x0000002c2d0a723e */ /* 0x000fe200000010ff */
[C---:B--2---:R-:W-:Y:S01]  /*40c0*/  FMUL R48, R79.reuse, R20 ;  /* 0x000000144f307220 */ /* 0x044fe20000400000 */
[C---:B------:R-:W-:Y:S01]  /*40d0*/  FMUL R49, R79.reuse, R21 ;  /* 0x000000154f317220 */ /* 0x040fe20000400000 */
[C---:B------:R-:W-:Y:S01]  /*40e0*/  FMUL R50, R79.reuse, R22 ;  /* 0x000000164f327220 */ /* 0x040fe20000400000 */
[----:B------:R-:W-:Y:S01]  /*40f0*/  FMUL R51, R79, R23 ;  /* 0x000000174f337220 */ /* 0x000fe20000400000 */
[----:B------:R-:W-:-:S02]  /*4100*/  F2FP.BF16.F32.PACK_AB R23, R43, R42 ;  /* 0x0000002a2b17723e */ /* 0x000fc400000010ff */
[----:B------:R-:W-:Y:S02]  /*4110*/  F2FP.BF16.F32.PACK_AB R22, R41, R40 ;  /* 0x000000282916723e */ /* 0x000fe400000010ff */
[----:B------:R-:W-:Y:S02]  /*4120*/  F2FP.BF16.F32.PACK_AB R21, R110, R109 ;  /* 0x0000006d6e15723e */ /* 0x000fe400000010ff */
[----:B------:R-:W-:Y:S02]  /*4130*/  F2FP.BF16.F32.PACK_AB R20, R108, R107 ;  /* 0x0000006b6c14723e */ /* 0x000fe400000010ff */
[----:B------:R-:W-:Y:S02]  /*4140*/  F2FP.BF16.F32.PACK_AB R9, R39, R38 ;  /* 0x000000262709723e */ /* 0x000fe400000010ff */
[----:B------:R-:W-:Y:S01]  /*4150*/  F2FP.BF16.F32.PACK_AB R8, R37, R36 ;  /* 0x000000242508723e */ /* 0x000fe200000010ff */
[----:B------:R2:W-:Y:S01]  /*4160*/  STS.128 [R70], R20 ;  /* 0x0000001446007388 */ /* 0x0005e20000000c00 */
[----:B------:R-:W-:-:S02]  /*4170*/  F2FP.BF16.F32.PACK_AB R15, R27, R26 ;  /* 0x0000001a1b0f723e */ /* 0x000fc400000010ff */
[----:B------:R-:W-:Y:S01]  /*4180*/  F2FP.BF16.F32.PACK_AB R14, R25, R24 ;  /* 0x00000018190e723e */ /* 0x000fe200000010ff */
[----:B------:R2:W-:Y:S01]  /*4190*/  STS.128 [R71], R4 ;  /* 0x0000000447007388 */ /* 0x0005e20000000c00 */
[----:B------:R-:W-:Y:S02]  /*41a0*/  F2FP.BF16.F32.PACK_AB R13, R51, R50 ;  /* 0x00000032330d723e */ /* 0x000fe400000010ff */
[----:B------:R-:W-:Y:S01]  /*41b0*/  F2FP.BF16.F32.PACK_AB R12, R49, R48 ;  /* 0x00000030310c723e */ /* 0x000fe200000010ff */
[----:B------:R2:W-:Y:S01]  /*41c0*/  STS.128 [R72], R8 ;  /* 0x0000000848007388 */ /* 0x0005e20000000c00 */
[----:B------:R-:W-:Y:S02]  /*41d0*/  F2FP.BF16.F32.PACK_AB R19, R35, R34 ;  /* 0x000000222313723e */ /* 0x000fe400000010ff */
[----:B------:R-:W-:Y:S01]  /*41e0*/  F2FP.BF16.F32.PACK_AB R18, R33, R32 ;  /* 0x000000202112723e */ /* 0x000fe200000010ff */
[----:B------:R2:W-:Y:S01]  /*41f0*/  STS.128 [R73], R12 ;  /* 0x0000000c49007388 */ /* 0x0005e20000000c00 */
[----:B------:R-:W-:-:S02]  /*4200*/  F2FP.BF16.F32.PACK_AB R17, R31, R30 ;  /* 0x0000001e1f11723e */ /* 0x000fc400000010ff */
[----:B------:R-:W-:-:S05]  /*4210*/  F2FP.BF16.F32.PACK_AB R16, R29, R28 ;  /* 0x0000001c1d10723e */ /* 0x000fca00000010ff */
[----:B------:R2:W-:Y:S01]  /*4220*/  STS.128 [R74], R16 ;  /* 0x000000104a007388 */ /* 0x0005e20000000c00 */
[----:B------:R3:W-:Y:S06]  /*4230*/  MEMBAR.ALL.CTA ;  /* 0x0000000000007992 */ /* 0x0007ec0000008000 */
[----:B---3--:R-:W3:Y:S02]  /*4240*/  FENCE.VIEW.ASYNC.S ;  /* 0x00000000000073c6 */ /* 0x008ee40000000000 */
[----:B---3--:R-:W-:Y:S06]  /*4250*/  BAR.SYNC.DEFER_BLOCKING 0x2, 0x80 ;  /* 0x0082000000007b1d */ /* 0x008fec0000010000 */
[----:B------:R-:W-:Y:S05]  /*4260*/  @P2 BRA `(.L_x_69) ;  /* 0x0000000000442947 */ /* 0x000fea0003800000 */
[----:B------:R-:W-:Y:S01]  /*4270*/  UIADD3 UR10, UP0, UPT, UR8, 0x240, URZ ;  /* 0x00000240080a7890 */ /* 0x000fe2000ff1e0ff */
[----:B------:R-:W-:Y:S01]  /*4280*/  PLOP3.LUT P0, PT, PT, PT, PT, 0x80, 0x8 ;  /* 0x000000000008781c */ /* 0x000fe20003f0f070 */
[----:B------:R-:W-:Y:S01]  /*4290*/  IMAD R81, R53, 0x80, R81 ;  /* 0x0000008035517824 */ /* 0x000fe200078e0251 */
[----:B--2---:R-:W-:Y:S01]  /*42a0*/  IADD3 R4, PT, PT, R3, 0x400, RZ ;  /* 0x0000040003047810 */ /* 0x004fe20007ffe0ff */
[----:B------:R-:W-:-:S12]  /*42b0*/  UIADD3.X UR11, UPT, UPT, URZ, UR9, URZ, UP0, !UPT ;  /* 0x00000009ff0b7290 */ /* 0x000fd800087fe4ff */
.L_x_70:
[----:B------:R-:W-:Y:S02]  /*42c0*/  PLOP3.LUT P1, PT, P1, P0, PT, 0xf2, 0x2f ;  /* 0x00000000002f781c */ /* 0x000fe40000f21e72 */
[----:B------:R-:W-:-:S08]  /*42d0*/  @P0 R2UR P1, UR6, R54 ;  /* 0x00000000360602ca */ /* 0x000fd00000020000 */
[----:B------:R-:W-:Y:S02]  /*42e0*/  PLOP3.LUT P1, PT, P1, P0, PT, 0xf2, 0x2f ;  /* 0x00000000002f781c */ /* 0x000fe40000f21e72 */
[----:B------:R-:W-:-:S08]  /*42f0*/  @P0 R2UR.OR P1, UR5, R81 ;  /* 0x00000000510502ca */ /* 0x000fd00000120000 */
[----:B------:R-:W-:Y:S02]  /*4300*/  PLOP3.LUT P1, PT, P1, P0, PT, 0xf2, 0x2f ;  /* 0x00000000002f781c */ /* 0x000fe40000f21e72 */
[----:B------:R-:W-:-:S08]  /*4310*/  @P0 R2UR.OR P1, UR4, R4 ;  /* 0x00000000040402ca */ /* 0x000fd00000120000 */
[----:B------:R-:W-:Y:S02]  /*4320*/  @P0 PLOP3.LUT P0, PT, P1, PT, PT, 0x80, 0x8 ;  /* 0x000000000008081c */ /* 0x000fe40000f0f070 */
[----:B------:R-:W-:-:S03]  /*4330*/  PLOP3.LUT P1, PT, PT, PT, PT, 0x80, 0x8 ;  /* 0x000000000008781c */ /* 0x000fc60003f2f070 */
[----:B------:R2:W-:Y:S08]  /*4340*/  UTMASTG.2D [UR4], [UR10], desc[URZ] ;  /* 0x0000ff040a0073b5 */ /* 0x0005f00008009000 */
[----:B--2---:R-:W-:Y:S05]  /*4350*/  @P0 BRA.U.ANY `(.L_x_70) ;  /* 0xfffffffd00d80947 */ /* 0x004fea000393ffff */
[----:B------:R0:W-:Y:S01]  /*4360*/  UTMACMDFLUSH ;  /* 0x00000000000079b7 */ /* 0x0001e20000000000 */
[----:B------:R-:W-:-:S04]  /*4370*/  DEPBAR.LE SB0, 0x0 ;  /* 0x000080000000791a */ /* 0x000fc80000000000 */
.L_x_69:
[----:B------:R-:W-:Y:S05]  /*4380*/  BSYNC.RECONVERGENT B0 ;  /* 0x0000000000007941 */ /* 0x000fea0003800200 */
.L_x_68:
[----:B------:R-:W-:Y:S01]  /*4390*/  FMUL R129, R111, -1.4426950216293334961 ;  /* 0xbfb8aa3b6f817820 */ /* 0x000fe20000400000 */
[----:B------:R-:W-:Y:S01]  /*43a0*/  FMUL R128, R112, -1.4426950216293334961 ;  /* 0xbfb8aa3b70807820 */ /* 0x000fe20000400000 */
[----:B------:R-:W-:Y:S01]  /*43b0*/  FMUL R127, R113, -1.4426950216293334961 ;  /* 0xbfb8aa3b717f7820 */ /* 0x000fe20000400000 */
[----:B------:R-:W-:Y:S01]  /*43c0*/  FMUL R126, R114, -1.4426950216293334961 ;  /* 0xbfb8aa3b727e7820 */ /* 0x000fe20000400000 */
[----:B--2---:R-:W-:Y:S01]  /*43d0*/  FMUL R20, R47, -1.4426950216293334961 ;  /* 0xbfb8aa3b2f147820 */ /* 0x004fe20000400000 */
[----:B------:R-:W-:Y:S01]  /*43e0*/  FMUL R4, R35, -1.4426950216293334961 ;  /* 0xbfb8aa3b23047820 */ /* 0x000fe20000400000 */
[----:B------:R-:W-:Y:S01]  /*43f0*/  FMUL R125, R115, -1.4426950216293334961 ;  /* 0xbfb8aa3b737d7820 */ /* 0x000fe20000400000 */
[----:B------:R-:W-:Y:S01]  /*4400*/  FMUL R124, R116, -1.4426950216293334961 ;  /* 0xbfb8aa3b747c7820 */ /* 0x000fe20000400000 */
[----:B------:R-:W-:Y:S01]  /*4410*/  FMUL R8, R31, -1.4426950216293334961 ;  /* 0xbfb8aa3b1f087820 */ /* 0x000fe20000400000 */
[----:B------:R-:W2:Y:S01]  /*4420*/  MUFU.EX2 R129, R129 ;  /* 0x0000008100817308 */ /* 0x000ea20000000800 */
[----:B------:R-:W-:Y:S01]  /*4430*/  FMUL R123, R117, -1.4426950216293334961 ;  /* 0xbfb8aa3b757b7820 */ /* 0x000fe20000400000 */
[----:B------:R-:W-:Y:S01]  /*4440*/  FMUL R119, R38, -1.4426950216293334961 ;  /* 0xbfb8aa3b26777820 */ /* 0x000fe20000400000 */
[----:B------:R-:W-:Y:S01]  /*4450*/  FMUL R9, R30, -1.4426950216293334961 ;  /* 0xbfb8aa3b1e097820 */ /* 0x000fe20000400000 */
[----:B------:R-:W-:Y:S01]  /*4460*/  FMUL R7, R32, -1.4426950216293334961 ;  /* 0xbfb8aa3b20077820 */ /* 0x000fe20000400000 */
[----:B------:R-:W-:Y:S01]  /*4470*/  FMUL R122, R118, -1.4426950216293334961 ;  /* 0xbfb8aa3b767a7820 */ /* 0x000fe20000400000 */
[----:B------:R-:W-:Y:S01]  /*4480*/  FMUL R81, R39, -1.4426950216293334961 ;  /* 0xbfb8aa3b27517820 */ /* 0x000fe20000400000 */
[----:B------:R-:W-:Y:S01]  /*4490*/  FMUL R12, R27, -1.4426950216293334961 ;  /* 0xbfb8aa3b1b0c7820 */ /* 0x000fe20000400000 */
[----:B------:R-:W3:Y:S01]  /*44a0*/  MUFU.EX2 R128, R128 ;  /* 0x0000008000807308 */ /* 0x000ee20000000800 */
[----:B------:R-:W-:Y:S01]  /*44b0*/  FMUL R6, R33, -1.4426950216293334961 ;  /* 0xbfb8aa3b21067820 */ /* 0x000fe20000400000 */
[----:B------:R-:W-:Y:S01]  /*44c0*/  FMUL R15, R24, -1.4426950216293334961 ;  /* 0xbfb8aa3b180f7820 */ /* 0x000fe20000400000 */
[----:B------:R-:W-:Y:S01]  /*44d0*/  FMUL R14, R25, -1.4426950216293334961 ;  /* 0xbfb8aa3b190e7820 */ /* 0x000fe20000400000 */
[----:B------:R-:W-:Y:S01]  /*44e0*/  FMUL R13, R26, -1.4426950216293334961 ;  /* 0xbfb8aa3b1a0d7820 */ /* 0x000fe20000400000 */
[----:B------:R-:W-:Y:S01]  /*44f0*/  FMUL R21, R46, -1.4426950216293334961 ;  /* 0xbfb8aa3b2e157820 */ /* 0x000fe20000400000 */
[----:B------:R-:W-:Y:S01]  /*4500*/  FMUL R5, R34, -1.4426950216293334961 ;  /* 0xbfb8aa3b22057820 */ /* 0x000fe20000400000 */
[----:B------:R-:W-:Y:S01]  /*4510*/  FMUL R22, R45, -1.4426950216293334961 ;  /* 0xbfb8aa3b2d167820 */ /* 0x000fe20000400000 */
[----:B------:R-:W4:Y:S01]  /*4520*/  MUFU.EX2 R127, R127 ;  /* 0x0000007f007f7308 */ /* 0x000f220000000800 */
[----:B------:R-:W-:Y:S01]  /*4530*/  FMUL R23, R44, -1.4426950216293334961 ;  /* 0xbfb8aa3b2c177820 */ /* 0x000fe20000400000 */
[----:B------:R-:W-:Y:S01]  /*4540*/  FMUL R10, R29, -1.4426950216293334961 ;  /* 0xbfb8aa3b1d0a7820 */ /* 0x000fe20000400000 */
[----:B------:R-:W-:Y:S01]  /*4550*/  FMUL R16, R51, -1.4426950216293334961 ;  /* 0xbfb8aa3b33107820 */ /* 0x000fe20000400000 */
[----:B------:R-:W-:Y:S01]  /*4560*/  FMUL R18, R49, -1.4426950216293334961 ;  /* 0xbfb8aa3b31127820 */ /* 0x000fe20000400000 */
[----:B------:R-:W-:Y:S01]  /*4570*/  FMUL R19, R48, -1.4426950216293334961 ;  /* 0xbfb8aa3b30137820 */ /* 0x000fe20000400000 */
[----:B------:R-:W-:Y:S01]  /*4580*/  FMUL R11, R28, -1.4426950216293334961 ;  /* 0xbfb8aa3b1c0b7820 */ /* 0x000fe20000400000 */
[----:B------:R-:W-:Y:S01]  /*4590*/  FMUL R17, R50, -1.4426950216293334961 ;  /* 0xbfb8aa3b32117820 */ /* 0x000fe20000400000 */
[----:B------:R-:W5:Y:S01]  /*45a0*/  MUFU.EX2 R126, R126 ;  /* 0x0000007e007e7308 */ /* 0x000f620000000800 */
[----:B--2---:R-:W-:Y:S01]  /*45b0*/  FADD R130, R129, 1 ;  /* 0x3f80000081827421 */ /* 0x004fe20000000000 */
[----:B------:R-:W-:Y:S01]  /*45c0*/  FMUL R120, R37, -1.4426950216293334961 ;  /* 0xbfb8aa3b25787820 */ /* 0x000fe20000400000 */
[----:B---3--:R-:W-:Y:S01]  /*45d0*/  FADD R129, R128, 1 ;  /* 0x3f80000080817421 */ /* 0x008fe20000000000 */
[----:B------:R-:W-:Y:S01]  /*45e0*/  FMUL R121, R36, -1.4426950216293334961 ;  /* 0xbfb8aa3b24797820 */ /* 0x000fe20000400000 */
[----:B------:R-:W-:Y:S01]  /*45f0*/  BAR.SYNC.DEFER_BLOCKING 0x2, 0x80 ;  /* 0x0082000000007b1d */ /* 0x000fe20000010000 */
[----:B------:R-:W-:Y:S01]  /*4600*/  ISETP.NE.AND P2, PT, R78, RZ, PT ;  /* 0x000000ff4e00720c */ /* 0x000fe20003f45270 */
[----:B----4-:R-:W-:-:S04]  /*4610*/  FADD R128, R127, 1 ;  /* 0x3f8000007f807421 */ /* 0x010fc80000000000 */
[----:B------:R-:W2:Y:S01]  /*4620*/  MUFU.EX2 R20, R20 ;  /* 0x0000001400147308 */ /* 0x000ea20000000800 */
[----:B-----5:R-:W-:-:S07]  /*4630*/  FADD R127, R126, 1 ;  /* 0x3f8000007e7f7421 */ /* 0x020fce0000000000 */
[----:B------:R-:W3:Y:S08]  /*4640*/  MUFU.EX2 R4, R4 ;  /* 0x0000000400047308 */ /* 0x000ef00000000800 */
[----:B------:R-:W4:Y:S01]  /*4650*/  MUFU.EX2 R125, R125 ;  /* 0x0000007d007d7308 */ /* 0x000f220000000800 */
[----:B--2---:R-:W-:-:S07]  /*4660*/  FADD R20, R20, 1 ;  /* 0x3f80000014147421 */ /* 0x004fce0000000000 */
[----:B------:R-:W2:Y:S01]  /*4670*/  MUFU.EX2 R124, R124 ;  /* 0x0000007c007c7308 */ /* 0x000ea20000000800 */
[----:B---3--:R-:W-:-:S07]  /*4680*/  FADD R4, R4, 1 ;  /* 0x3f80000004047421 */ /* 0x008fce0000000000 */
[----:B------:R-:W3:Y:S01]  /*4690*/  MUFU.EX2 R8, R8 ;  /* 0x0000000800087308 */ /* 0x000ee20000000800 */
[----:B----4-:R-:W-:-:S07]  /*46a0*/  FADD R126, R125, 1 ;  /* 0x3f8000007d7e7421 */ /* 0x010fce0000000000 */
        /* <DEDUP_REMOVED lines=46> */
[----:B------:R-:W3:Y:S01]  /*4990*/  MUFU.RCP R20, R20 ;  /* 0x0000001400147308 */ /* 0x000ee20000001000 */
[----:B----4-:R-:W-:-:S07]  /*49a0*/  FADD R120, R120, 1 ;  /* 0x3f80000078787421 */ /* 0x010fce0000000000 */
[----:B------:R-:W4:Y:S01]  /*49b0*/  MUFU.RCP R4, R4 ;  /* 0x0000000400047308 */ /* 0x000f220000001000 */
[----:B--2---:R-:W-:-:S07]  /*49c0*/  FADD R121, R121, 1 ;  /* 0x3f80000079797421 */ /* 0x004fce0000000000 */
[----:B------:R-:W2:Y:S01]  /*49d0*/  MUFU.RCP R122, R81 ;  /* 0x00000051007a7308 */ /* 0x000ea20000001000 */
[----:B---3--:R-:W-:-:S04]  /*49e0*/  FMUL R47, R47, R20 ;  /* 0x000000142f2f7220 */ /* 0x008fc80000400000 */
[----:B------:R-:W-:-:S03]  /*49f0*/  FMUL R98, R98, R47 ;  /* 0x0000002f62627220 */ /* 0x000fc60000400000 */
[----:B------:R-:W3:Y:S01]  /*4a00*/  MUFU.RCP R8, R8 ;  /* 0x0000000800087308 */ /* 0x000ee20000001000 */
[----:B----4-:R-:W-:-:S04]  /*4a10*/  FMUL R4, R35, R4 ;  /* 0x0000000423047220 */ /* 0x010fc80000400000 */
[----:B------:R-:W-:-:S03]  /*4a20*/  FMUL R4, R43, R4 ;  /* 0x000000042b047220 */ /* 0x000fc60000400000 */
[----:B------:R-:W4:Y:S01]  /*4a30*/  MUFU.RCP R119, R119 ;  /* 0x0000007700777308 */ /* 0x000f220000001000 */
[----:B--2---:R-:W-:Y:S01]  /*4a40*/  FMUL R39, R39, R122 ;  /* 0x0000007a27277220 */ /* 0x004fe20000400000 */
[----:B------:R-:W-:-:S03]  /*4a50*/  FMUL R4, R77, R4 ;  /* 0x000000044d047220 */ /* 0x000fc60000400000 */
[----:B------:R-:W-:-:S03]  /*4a60*/  FMUL R94, R94, R39 ;  /* 0x000000275e5e7220 */ /* 0x000fc60000400000 */
[----:B------:R-:W2:Y:S01]  /*4a70*/  MUFU.RCP R9, R9 ;  /* 0x0000000900097308 */ /* 0x000ea20000001000 */
[----:B---3--:R-:W-:Y:S01]  /*4a80*/  FMUL R31, R31, R8 ;  /* 0x000000081f1f7220 */ /* 0x008fe20000400000 */
[----:B------:R-:W-:-:S03]  /*4a90*/  FMUL R94, R77, R94 ;  /* 0x0000005e4d5e7220 */ /* 0x000fc60000400000 */
[----:B------:R-:W-:-:S03]  /*4aa0*/  FMUL R110, R110, R31 ;  /* 0x0000001f6e6e7220 */ /* 0x000fc60000400000 */
[----:B------:R-:W3:Y:S01]  /*4ab0*/  MUFU.RCP R7, R7 ;  /* 0x0000000700077308 */ /* 0x000ee20000001000 */
[----:B----4-:R-:W-:-:S04]  /*4ac0*/  FMUL R38, R38, R119 ;  /* 0x0000007726267220 */ /* 0x010fc80000400000 */
[----:B------:R-:W-:-:S03]  /*4ad0*/  FMUL R38, R93, R38 ;  /* 0x000000265d267220 */ /* 0x000fc60000400000 */
[----:B------:R-:W4:Y:S01]  /*4ae0*/  MUFU.RCP R123, R123 ;  /* 0x0000007b007b7308 */ /* 0x000f220000001000 */
[----:B--2---:R-:W-:-:S04]  /*4af0*/  FMUL R30, R30, R9 ;  /* 0x000000091e1e7220 */ /* 0x004fc80000400000 */
[----:B------:R-:W-:-:S03]  /*4b00*/  FMUL R30, R109, R30 ;  /* 0x0000001e6d1e7220 */ /* 0x000fc60000400000 */
[----:B------:R-:W2:Y:S01]  /*4b10*/  MUFU.RCP R12, R12 ;  /* 0x0000000c000c7308 */ /* 0x000ea20000001000 */
[----:B---3--:R-:W-:Y:S01]  /*4b20*/  FMUL R7, R32, R7 ;  /* 0x0000000720077220 */ /* 0x008fe20000400000 */
[----:B------:R-:W-:-:S03]  /*4b30*/  FMUL R30, R77, R30 ;  /* 0x0000001e4d1e7220 */ /* 0x000fc60000400000 */
[----:B------:R-:W-:Y:S01]  /*4b40*/  FMUL R40, R40, R7 ;  /* 0x0000000728287220 */ /* 0x000fe20000400000 */
[----:B------:R-:W-:Y:S02]  /*4b50*/  FMUL R7, R77, R98 ;  /* 0x000000624d077220 */ /* 0x000fe40000400000 */
        /* <DEDUP_REMOVED lines=8> */
[----:B---3--:R-:W-:-:S04]  /*4be0*/  FMUL R6, R33, R6 ;  /* 0x0000000621067220 */ /* 0x008fc80000400000 */
[----:B------:R-:W-:-:S03]  /*4bf0*/  FMUL R6, R41, R6 ;  /* 0x0000000629067220 */ /* 0x000fc60000400000 */
[----:B------:R-:W3:Y:S01]  /*4c00*/  MUFU.RCP R13, R13 ;  /* 0x0000000d000d7308 */ /* 0x000ee20000001000 */
[----:B----4-:R-:W-:Y:S01]  /*4c10*/  FMUL R24, R24, R15 ;  /* 0x0000000f18187220 */ /* 0x010fe20000400000 */
[----:B------:R-:W-:-:S03]  /*4c20*/  FMUL R15, R77, R38 ;  /* 0x000000264d0f7220 */ /* 0x000fc60000400000 */
[----:B------:R-:W-:Y:S02]  /*4c30*/  FMUL R24, R103, R24 ;  /* 0x0000001867187220 */ /* 0x000fe40000400000 */
[----:B------:R-:W-:Y:S01]  /*4c40*/  FMNMX.NAN R12, |R15|, |R30|, !PT ;  /* 0x4000001e0f0c7209 */ /* 0x000fe20007820200 */
[----:B------:R-:W4:Y:S01]  /*4c50*/  MUFU.RCP R21, R21 ;  /* 0x0000001500157308 */ /* 0x000f220000001000 */
[----:B--2---:R-:W-:Y:S01]  /*4c60*/  FMUL R25, R25, R14 ;  /* 0x0000000e19197220 */ /* 0x004fe20000400000 */
[----:B------:R-:W-:-:S03]  /*4c70*/  FMUL R24, R77, R24 ;  /* 0x000000184d187220 */ /* 0x000fc60000400000 */
[----:B------:R-:W-:-:S03]  /*4c80*/  FMUL R104, R104, R25 ;  /* 0x0000001968687220 */ /* 0x000fc60000400000 */
[----:B------:R-:W2:Y:S01]  /*4c90*/  MUFU.RCP R5, R5 ;  /* 0x0000000500057308 */ /* 0x000ea20000001000 */
[----:B---3--:R-:W-:Y:S01]  /*4ca0*/  FMUL R26, R26, R13 ;  /* 0x0000000d1a1a7220 */ /* 0x008fe20000400000 */
[----:B------:R-:W-:-:S03]  /*4cb0*/  FMUL R13, R77, R110 ;  /* 0x0000006e4d0d7220 */ /* 0x000fc60000400000 */
[----:B------:R-:W-:Y:S02]  /*4cc0*/  FMUL R26, R105, R26 ;  /* 0x0000001a691a7220 */ /* 0x000fe40000400000 */
[----:B------:R-:W-:Y:S01]  /*4cd0*/  FMNMX.NAN R14, |R94|, |R13|, !PT ;  /* 0x4000000d5e0e7209 */ /* 0x000fe20007820200 */
[----:B------:R-:W3:Y:S01]  /*4ce0*/  MUFU.RCP R126, R126 ;  /* 0x0000007e007e7308 */ /* 0x000ee20000001000 */
[----:B----4-:R-:W-:Y:S01]  /*4cf0*/  FMUL R46, R46, R21 ;  /* 0x000000152e2e7220 */ /* 0x010fe20000400000 */
[C---:B------:R-:W-:Y:S01]  /*4d00*/  FMUL R21, R77.reuse, R106 ;  /* 0x0000006a4d157220 */ /* 0x040fe20000400000 */
[----:B------:R-:W-:Y:S01]  /*4d10*/  FMUL R26, R77, R26 ;  /* 0x0000001a4d1a7220 */ /* 0x000fe20000400000 */
[----:B------:R-:W-:Y:S01]  /*4d20*/  F2FP.SATFINITE.E2M1.F32.PACK_AB_MERGE_C R94, R94, R15, RZ ;  /* 0x0000000f5e5e723e */ /* 0x000fe200042070ff */
[----:B------:R-:W-:Y:S01]  /*4d30*/  FMUL R46, R97, R46 ;  /* 0x0000002e612e7220 */ /* 0x000fe20000400000 */
[----:B------:R-:W-:Y:S02]  /*4d40*/  F2FP.SATFINITE.E2M1.F32.PACK_AB_MERGE_C R30, R13, R30, RZ ;  /* 0x0000001e0d1e723e */ /* 0x000fe400042070ff */
        /* <DEDUP_REMOVED lines=11> */
[----:B------:R-:W-:-:S03]  /*4e00*/  FMUL R15, R77, R126 ;  /* 0x0000007e4d0f7220 */ /* 0x000fc60000400000 */
[----:B------:R-:W-:-:S03]  /*4e10*/  FMUL R88, R88, R125 ;  /* 0x0000007d58587220 */ /* 0x000fc60000400000 */
[----:B------:R-:W4:Y:S01]  /*4e20*/  MUFU.RCP R124, R124 ;  /* 0x0000007c007c7308 */ /* 0x000f220000001000 */
[----:B--2---:R-:W-:Y:S01]  /*4e30*/  FMUL R45, R45, R22 ;  /* 0x000000162d2d7220 */ /* 0x004fe20000400000 */
[----:B------:R-:W-:-:S03]  /*4e40*/  FMUL R88, R77, R88 ;  /* 0x000000584d587220 */ /* 0x000fc60000400000 */
[----:B------:R-:W-:-:S03]  /*4e50*/  FMUL R96, R96, R45 ;  /* 0x0000002d60607220 */ /* 0x000fc60000400000 */
[----:B------:R-:W2:Y:S01]  /*4e60*/  MUFU.RCP R10, R10 ;  /* 0x0000000a000a7308 */ /* 0x000ea20000001000 */
[----:B---3--:R-:W-:Y:S01]  /*4e70*/  FMUL R44, R44, R23 ;  /* 0x000000172c2c7220 */ /* 0x008fe20000400000 */
[C---:B------:R-:W-:Y:S01]  /*4e80*/  FMUL R23, R77.reuse, R104 ;  /* 0x000000684d177220 */ /* 0x040fe20000400000 */
[----:B------:R-:W-:Y:S02]  /*4e90*/  FMUL R5, R77, R96 ;  /* 0x000000604d057220 */ /* 0x000fe40000400000 */
[----:B------:R-:W-:-:S03]  /*4ea0*/  FMUL R44, R95, R44 ;  /* 0x0000002c5f2c7220 */ /* 0x000fc60000400000 */
[----:B------:R-:W3:Y:S01]  /*4eb0*/  MUFU.RCP R16, R16 ;  /* 0x0000001000107308 */ /* 0x000ee20000001000 */
[----:B----4-:R-:W-:Y:S01]  /*4ec0*/  FMUL R124, R117, R124 ;  /* 0x0000007c757c7220 */ /* 0x010fe20000400000 */
[----:B------:R-:W-:-:S03]  /*4ed0*/  FMUL R44, R77, R44 ;  /* 0x0000002c4d2c7220 */ /* 0x000fc60000400000 */
[----:B------:R-:W-:-:S03]  /*4ee0*/  FMUL R124, R89, R124 ;  /* 0x0000007c597c7220 */ /* 0x000fc60000400000 */
[----:B------:R-:W4:Y:S01]  /*4ef0*/  MUFU.RCP R18, R18 ;  /* 0x0000001200127308 */ /* 0x000f220000001000 */
[----:B--2---:R-:W-:Y:S01]  /*4f00*/  FMUL R29, R29, R10 ;  /* 0x0000000a1d1d7220 */ /* 0x004fe20000400000 */
[----:B------:R-:W-:Y:S01]  /*4f10*/  FMUL R10, R77, R6 ;  /* 0x000000064d0a7220 */ /* 0x000fe20000400000 */
[----:B------:R-:W-:Y:S02]  /*4f20*/  FMNMX.NAN R6, |R7|, |R4|, !PT ;  /* 0x4000000407067209 */ /* 0x000fe40007820200 */
[----:B------:R-:W-:Y:S01]  /*4f30*/  F2FP.SATFINITE.E2M1.F32.PACK_AB_MERGE_C R4, R4, R9, RZ ;  /* 0x000000090404723e */ /* 0x000fe200042070ff */
[----:B------:R-:W-:Y:S01]  /*4f40*/  FMUL R108, R108, R29 ;  /* 0x0000001d6c6c7220 */ /* 0x000fe20000400000 */
[----:B------:R-:W-:Y:S01]  /*4f50*/  FMNMX.NAN R9, |R5|, |R10|, !PT ;  /* 0x4000000a05097209 */ /* 0x000fe20007820200 */
[----:B------:R-:W2:Y:S01]  /*4f60*/  MUFU.RCP R127, R127 ;  /* 0x0000007f007f7308 */ /* 0x000ea20000001000 */
[----:B---3--:R-:W-:Y:S01]  /*4f70*/  FMUL R51, R51, R16 ;  /* 0x0000001033337220 */ /* 0x008fe20000400000 */
[----:B------:R-:W-:Y:S01]  /*4f80*/  FMNMX3.NAN R16, |R90|, |R21|, R6, !PT ;  /* 0x400000155a107276 */ /* 0x000fe20007820206 */
[----:B------:R-:W-:Y:S01]  /*4f90*/  FMUL R108, R77, R108 ;  /* 0x0000006c4d6c7220 */ /* 0x000fe20000400000 */
[----:B------:R-:W-:Y:S01]  /*4fa0*/  F2FP.SATFINITE.E2M1.F32.PACK_AB_MERGE_C R21, R21, R26, RZ ;  /* 0x0000001a1515723e */ /* 0x000fe200042070ff */
[----:B------:R-:W-:Y:S01]  /*4fb0*/  FMUL R102, R102, R51 ;  /* 0x0000003366667220 */ /* 0x000fe20000400000 */
[----:B------:R-:W-:-:S02]  /*4fc0*/  F2FP.SATFINITE.E2M1.F32.PACK_AB_MERGE_C R6, R88, R15, RZ ;  /* 0x0000000f5806723e */ /* 0x000fc400042070ff */
[----:B------:R-:W3:Y:S01]  /*4fd0*/  MUFU.RCP R19, R19 ;  /* 0x0000001300137308 */ /* 0x000ee20000001000 */
[----:B----4-:R-:W-:Y:S01]  /*4fe0*/  FMUL R49, R49, R18 ;  /* 0x0000001231317220 */ /* 0x010fe20000400000 */
[----:B------:R-:W-:Y:S01]  /*4ff0*/  F2FP.SATFINITE.E2M1.F32.PACK_AB_MERGE_C R18, R23, R24, RZ ;  /* 0x000000181712723e */ /* 0x000fe200042070ff */
[----:B------:R-:W-:Y:S01]  /*5000*/  FMUL R29, R77, R102 ;  /* 0x000000664d1d7220 */ /* 0x000fe20000400000 */
[----:B------:R-:W-:Y:S01]  /*5010*/  PRMT R21, R21, 0x7054, RZ ;  /* 0x0000705415157816 */ /* 0x000fe200000000ff */
[----:B------:R-:W-:Y:S01]  /*5020*/  FMUL R100, R100, R49 ;  /* 0x0000003164647220 */ /* 0x000fe20000400000 */
[----:B------:R-:W-:Y:S02]  /*5030*/  PRMT R18, R18, 0x7604, RZ ;  /* 0x0000760412127816 */ /* 0x000fe400000000ff */
[----:B------:R-:W4:Y:S01]  /*5040*/  MUFU.RCP R128, R128 ;  /* 0x0000008000807308 */ /* 0x000f220000001000 */
[----:B--2---:R-:W-:Y:S01]  /*5050*/  FMUL R127, R114, R127 ;  /* 0x0000007f727f7220 */ /* 0x004fe20000400000 */
[----:B------:R-:W-:Y:S01]  /*5060*/  F2FP.SATFINITE.E2M1.F32.PACK_AB_MERGE_C R7, R7, R46, RZ ;  /* 0x0000002e0707723e */ /* 0x000fe200042070ff */
[----:B------:R-:W-:Y:S01]  /*5070*/  FMUL R33, R77, R100 ;  /* 0x000000644d217220 */ /* 0x000fe20000400000 */
[----:B------:R-:W-:Y:S01]  /*5080*/  F2FP.SATFINITE.E2M1.F32.PACK_AB_MERGE_C R5, R5, R44, RZ ;  /* 0x0000002c0505723e */ /* 0x000fe200042070ff */
[----:B------:R-:W-:Y:S01]  /*5090*/  FMUL R86, R86, R127 ;  /* 0x0000007f56567220 */ /* 0x000fe20000400000 */
[----:B------:R-:W-:-:S02]  /*50a0*/  PRMT R25, R6, 0x7604, RZ ;  /* 0x0000760406197816 */ /* 0x000fc400000000ff */
[----:B------:R-:W2:Y:S01]  /*50b0*/  MUFU.RCP R11, R11 ;  /* 0x0000000b000b7308 */ /* 0x000ea20000001000 */
[----:B---3--:R-:W-:Y:S01]  /*50c0*/  FMUL R48, R48, R19 ;  /* 0x0000001330307220 */ /* 0x008fe20000400000 */
[C---:B------:R-:W-:Y:S01]  /*50d0*/  FMUL R19, R77.reuse, R124 ;  /* 0x0000007c4d137220 */ /* 0x040fe20000400000 */
[----:B------:R-:W-:Y:S01]  /*50e0*/  LOP3.LUT R18, R18, R21, RZ, 0xfc, !PT ;  /* 0x0000001512127212 */ /* 0x000fe200078efcff */
[----:B------:R-:W-:Y:S01]  /*50f0*/  FMUL R86, R77, R86 ;  /* 0x000000564d567220 */ /* 0x000fe20000400000 */
[----:B------:R-:W-:Y:S01]  /*5100*/  PRMT R7, R7, 0x7054, RZ ;  /* 0x0000705407077816 */ /* 0x000fe200000000ff */
[----:B------:R-:W-:Y:S01]  /*5110*/  FMUL R48, R99, R48 ;  /* 0x0000003063307220 */ /* 0x000fe20000400000 */
[----:B------:R-:W-:Y:S01]  /*5120*/  F2FP.SATFINITE.E2M1.F32.PACK_AB_MERGE_C R90, R90, R19, RZ ;  /* 0x000000135a5a723e */ /* 0x000fe200042070ff */
[----:B------:R-:W3:Y:S01]  /*5130*/  MUFU.RCP R17, R17 ;  /* 0x0000001100117308 */ /* 0x000ee20000001000 */
[----:B----4-:R-:W-:Y:S01]  /*5140*/  FMUL R128, R113, R128 ;  /* 0x0000008071807220 */ /* 0x010fe20000400000 */
[----:B------:R-:W-:Y:S01]  /*5150*/  PRMT R6, R5, 0x7604, RZ ;  /* 0x0000760405067816 */ /* 0x000fe200000000ff */
[----:B------:R-:W-:Y:S01]  /*5160*/  FMUL R48, R77, R48 ;  /* 0x000000304d307220 */ /* 0x000fe20000400000 */
[----:B------:R-:W-:Y:S01]  /*5170*/  PRMT R90, R90, 0x7054, RZ ;  /* 0x000070545a5a7816 */ /* 0x000fe200000000ff */
[----:B------:R-:W-:Y:S01]  /*5180*/  FMUL R128, R85, R128 ;  /* 0x0000008055807220 */ /* 0x000fe20000400000 */
[----:B------:R-:W-:-:S02]  /*5190*/  PRMT R4, R4, 0x7054, RZ ;  /* 0x0000705404047816 */ /* 0x000fc400000000ff */
[----:B------:R-:W4:Y:S01]  /*51a0*/  MUFU.RCP R120, R120 ;  /* 0x0000007800787308 */ /* 0x000f220000001000 */
[----:B--2---:R-:W-:Y:S01]  /*51b0*/  FMUL R28, R28, R11 ;  /* 0x0000000b1c1c7220 */ /* 0x004fe20000400000 */
[C---:B------:R-:W-:Y:S01]  /*51c0*/  FMUL R11, R77.reuse, R40 ;  /* 0x000000284d0b7220 */ /* 0x040fe20000400000 */
[----:B------:R-:W-:Y:S01]  /*51d0*/  FMUL R21, R77, R128 ;  /* 0x000000804d157220 */ /* 0x000fe20000400000 */
[----:B------:R-:W-:Y:S01]  /*51e0*/  LOP3.LUT R7, R6, R7, RZ, 0xfc, !PT ;  /* 0x0000000706077212 */ /* 0x000fe200078efcff */
[----:B------:R-:W-:Y:S01]  /*51f0*/  FMUL R28, R107, R28 ;  /* 0x0000001c6b1c7220 */ /* 0x000fe20000400000 */
[----:B------:R-:W-:Y:S02]  /*5200*/  FMNMX3.NAN R31, |R86|, |R29|, R14, !PT ;  /* 0x4000001d561f7276 */ /* 0x000fe4000782020e */
[----:B------:R-:W2:Y:S01]  /*5210*/  MUFU.RCP R121, R121 ;  /* 0x0000007900797308 */ /* 0x000ea20000001000 */
[----:B---3--:R-:W-:Y:S01]  /*5220*/  FMUL R50, R50, R17 ;  /* 0x0000001132327220 */ /* 0x008fe20000400000 */
[-C--:B------:R-:W-:Y:S01]  /*5230*/  F2FP.SATFINITE.E2M1.F32.PACK_AB_MERGE_C R10, R10, R11.reuse, RZ ;  /* 0x0000000b0a0a723e */ /* 0x080fe200042070ff */
[----:B------:R-:W-:Y:S01]  /*5240*/  FMUL R17, R77, R28 ;  /* 0x0000001c4d117220 */ /* 0x000fe20000400000 */
[----:B------:R-:W-:Y:S01]  /*5250*/  FMNMX.NAN R44, |R44|, |R11|, !PT ;  /* 0x4000000b2c2c7209 */ /* 0x000fe20007820200 */
[----:B------:R-:W-:Y:S01]  /*5260*/  FMUL R50, R101, R50 ;  /* 0x0000003265327220 */ /* 0x000fe20000400000 */
[----:B------:R-:W-:-:S02]  /*5270*/  PRMT R5, R10, 0x7604, RZ ;  /* 0x000076040a057816 */ /* 0x000fc400000000ff */
[----:B------:R-:W3:Y:S01]  /*5280*/  MUFU.RCP R130, R130 ;  /* 0x0000008200827308 */ /* 0x000ee20000001000 */
[----:B----4-:R-:W-:Y:S01]  /*5290*/  FMUL R37, R37, R120 ;  /* 0x0000007825257220 */ /* 0x010fe20000400000 */
[----:B------:R-:W-:Y:S01]  /*52a0*/  FMUL R50, R77, R50 ;  /* 0x000000324d327220 */ /* 0x000fe20000400000 */
[----:B------:R-:W-:Y:S02]  /*52b0*/  LOP3.LUT R25, R25, R90, RZ, 0xfc, !PT ;  /* 0x0000005a19197212 */ /* 0x000fe400078efcff */
[----:B------:R-:W-:Y:S01]  /*52c0*/  FMUL R92, R92, R37 ;  /* 0x000000255c5c7220 */ /* 0x000fe20000400000 */
[----:B------:R-:W-:Y:S02]  /*52d0*/  F2FP.SATFINITE.E2M1.F32.PACK_AB_MERGE_C R86, R86, R21, RZ ;  /* 0x000000155656723e */ /* 0x000fe400042070ff */
[----:B------:R-:W4:Y:S01]  /*52e0*/  MUFU.RCP R129, R129 ;  /* 0x0000008100817308 */ /* 0x000f220000001000 */
[----:B--2---:R-:W-:Y:S01]  /*52f0*/  FMUL R36, R36, R121 ;  /* 0x0000007924247220 */ /* 0x004fe20000400000 */
[----:B------:R-:W-:Y:S01]  /*5300*/  FMUL R11, R77, R92 ;  /* 0x0000005c4d0b7220 */ /* 0x000fe20000400000 */
[----:B------:R-:W-:-:S02]  /*5310*/  LOP3.LUT R5, R5, R4, RZ, 0xfc, !PT ;  /* 0x0000000405057212 */ /* 0x000fc400078efcff */
[----:B------:R-:W-:Y:S01]  /*5320*/  FMUL R36, R91, R36 ;  /* 0x000000245b247220 */ /* 0x000fe20000400000 */
[----:B------:R-:W-:Y:S02]  /*5330*/  F2FP.SATFINITE.E2M1.F32.PACK_AB_MERGE_C R29, R29, R50, RZ ;  /* 0x000000321d1d723e */ /* 0x000fe400042070ff */
[----:B------:R-:W-:Y:S01]  /*5340*/  FMNMX.NAN R13, |R11|, |R108|, !PT ;  /* 0x4000006c0b0d7209 */ /* 0x000fe20007820200 */
[----:B---3--:R-:W-:Y:S01]  /*5350*/  FMUL R130, R111, R130 ;  /* 0x000000826f827220 */ /* 0x008fe20000400000 */
[----:B------:R-:W-:Y:S01]  /*5360*/  FMUL R36, R77, R36 ;  /* 0x000000244d247220 */ /* 0x000fe20000400000 */
[----:B------:R-:W-:Y:S02]  /*5370*/  LOP3.LUT R94, R7, 0xff, R94, 0xf8, !PT ;  /* 0x000000ff075e7812 */ /* 0x000fe400078ef85e */
[----:B------:R-:W-:Y:S01]  /*5380*/  FMUL R130, R83, R130 ;  /* 0x0000008253827220 */ /* 0x000fe20000400000 */
[----:B------:R-:W-:Y:S02]  /*5390*/  LOP3.LUT R4, R25, 0xff, R86, 0xf8, !PT ;  /* 0x000000ff19047812 */ /* 0x000fe400078ef856 */
[----:B------:R-:W-:Y:S01]  /*53a0*/  F2FP.SATFINITE.E2M1.F32.PACK_AB_MERGE_C R11, R11, R36, RZ ;  /* 0x000000240b0b723e */ /* 0x000fe200042070ff */
[----:B----4-:R-:W-:Y:S01]  /*53b0*/  FMUL R129, R112, R129 ;  /* 0x0000008170817220 */ /* 0x010fe20000400000 */
[----:B------:R-:W-:Y:S01]  /*53c0*/  FMUL R27, R77, R130 ;  /* 0x000000824d1b7220 */ /* 0x000fe20000400000 */
[----:B------:R-:W-:-:S02]  /*53d0*/  FMNMX.NAN R36, |R36|, |R17|, !PT ;  /* 0x4000001124247209 */ /* 0x000fc40007820200 */
[----:B------:R-:W-:Y:S01]  /*53e0*/  FMUL R84, R84, R129 ;  /* 0x0000008154547220 */ /* 0x000fe20000400000 */
[----:B------:R-:W-:Y:S02]  /*53f0*/  F2FP.SATFINITE.E2M1.F32.PACK_AB_MERGE_C R17, R108, R17, RZ ;  /* 0x000000116c11723e */ /* 0x000fe400042070ff */
[----:B------:R-:W-:Y:S01]  /*5400*/  LOP3.LUT R29, R18, 0xff, R29, 0xf8, !PT ;  /* 0x000000ff121d7812 */ /* 0x000fe200078ef81d */
[----:B------:R-:W-:Y:S01]  /*5410*/  FMUL R84, R77, R84 ;  /* 0x000000544d547220 */ /* 0x000fe20000400000 */
[----:B------:R-:W-:Y:S02]  /*5420*/  F2FP.SATFINITE.E2M1.F32.PACK_AB_MERGE_C R6, R33, R48, RZ ;  /* 0x000000302106723e */ /* 0x000fe400042070ff */
[----:B------:R-:W-:Y:S02]  /*5430*/  LOP3.LUT R30, R5, 0xff, R30, 0xf8, !PT ;  /* 0x000000ff051e7812 */ /* 0x000fe400078ef81e */
[----:B------:R-:W-:Y:S02]  /*5440*/  F2FP.SATFINITE.E2M1.F32.PACK_AB_MERGE_C R7, R84, R27, RZ ;  /* 0x0000001b5407723e */ /* 0x000fe400042070ff */
[----:B------:R-:W-:-:S02]  /*5450*/  PRMT R5, R11, 0x6540, R94 ;  /* 0x000065400b057816 */ /* 0x000fc4000000005e */
[----:B------:R-:W-:Y:S02]  /*5460*/  PRMT R4, R7, 0x6540, R4 ;  /* 0x0000654007047816 */ /* 0x000fe40000000004 */
[----:B------:R-:W-:Y:S02]  /*5470*/  PRMT R6, R6, 0x6540, R29 ;  /* 0x0000654006067816 */ /* 0x000fe4000000001d */
[----:B------:R-:W-:Y:S02]  /*5480*/  PRMT R7, R17, 0x6540, R30 ;  /* 0x0000654011077816 */ /* 0x000fe4000000001e */
[----:B------:R-:W-:Y:S02]  /*5490*/  FMNMX3.NAN R8, |R19|, |R26|, R8, !PT ;  /* 0x4000001a13087276 */ /* 0x000fe40007820208 */
[----:B------:R-:W-:Y:S01]  /*54a0*/  FMNMX3.NAN R21, |R21|, |R50|, R12, !PT ;  /* 0x4000003215157276 */ /* 0x000fe2000782020c */
[----:B------:R2:W-:Y:S01]  /*54b0*/  STS.128 [R66+0x4400], R4 ;  /* 0x0044000442007388 */ /* 0x0005e20000000c00 */
[----:B------:R-:W-:-:S02]  /*54c0*/  FMNMX3.NAN R9, |R88|, |R23|, R9, !PT ;  /* 0x4000001758097276 */ /* 0x000fc40007820209 */
[----:B------:R-:W-:Y:S01]  /*54d0*/  FMNMX3.NAN R84, |R84|, |R33|, R13, !PT ;  /* 0x4000002154547276 */ /* 0x000fe2000782020d */
[----:B------:R3:W-:Y:S06]  /*54e0*/  MEMBAR.ALL.CTA ;  /* 0x0000000000007992 */ /* 0x0007ec0000008000 */
[----:B---3--:R-:W3:Y:S01]  /*54f0*/  FENCE.VIEW.ASYNC.S ;  /* 0x00000000000073c6 */ /* 0x008ee20000000000 */
[----:B------:R-:W-:Y:S02]  /*5500*/  FMNMX3.NAN R44, |R15|, |R24|, R44, !PT ;  /* 0x400000180f2c7276 */ /* 0x000fe4000782022c */
[----:B------:R-:W-:-:S02]  /*5510*/  FMNMX3.NAN R27, |R27|, |R48|, R36, !PT ;  /* 0x400000301b1b7276 */ /* 0x000fc40007820224 */
[----:B------:R-:W-:Y:S02]  /*5520*/  FMNMX.NAN R16, R16, R31, !PT ;  /* 0x0000001f10107209 */ /* 0x000fe40007820000 */
[----:B------:R-:W-:Y:S02]  /*5530*/  FMNMX.NAN R8, R8, R21, !PT ;  /* 0x0000001508087209 */ /* 0x000fe40007820000 */
[----:B------:R-:W-:Y:S02]  /*5540*/  FMNMX3.NAN R9, R84, R9, R16, !PT ;  /* 0x0000000954097276 */ /* 0x000fe40007820010 */
[----:B------:R-:W-:-:S04]  /*5550*/  FMNMX3.NAN R8, R27, R44, R8, !PT ;  /* 0x0000002c1b087276 */ /* 0x000fc80007820008 */
[----:B------:R-:W-:-:S04]  /*5560*/  FMNMX3.NAN R9, R8, R9, RZ, !PT ;  /* 0x0000000908097276 */ /* 0x000fc800078200ff */
[----:B------:R-:W-:Y:S01]  /*5570*/  FMNMX R80, R9, R80, !PT ;  /* 0x0000005009507209 */ /* 0x000fe20007800000 */
[----:B---3--:R-:W-:Y:S06]  /*5580*/  BAR.SYNC.DEFER_BLOCKING 0x2, 0x80 ;  /* 0x0082000000007b1d */ /* 0x008fec0000010000 */
[----:B--2---:R-:W-:Y:S05]  /*5590*/  @P2 BRA `(.L_x_71) ;  /* 0x0000000000442947 */ /* 0x004fea0003800000 */
[----:B------:R-:W-:Y:S01]  /*55a0*/  IMAD R82, R53, 0x4, R82 ;  /* 0x0000000435527824 */ /* 0x000fe200078e0252 */
[----:B------:R-:W-:Y:S01]  /*55b0*/  UIADD3 UR10, UP0, UPT, UR8, 0x2c0, URZ ;  /* 0x000002c0080a7890 */ /* 0x000fe2000ff1e0ff */
[----:B------:R-:W-:Y:S02]  /*55c0*/  PLOP3.LUT P0, PT, PT, PT, PT, 0x80, 0x8 ;  /* 0x000000000008781c */ /* 0x000fe40003f0f070 */
[----:B------:R-:W-:Y:S01]  /*55d0*/  IADD3 R4, PT, PT, R3, 0x4400, RZ ;  /* 0x0000440003047810 */ /* 0x000fe20007ffe0ff */
[----:B------:R-:W-:Y:S01]  /*55e0*/  IMAD.SHL.U32 R82, R82, 0x10, RZ ;  /* 0x0000001052527824 */ /* 0x000fe200078e00ff */
[----:B------:R-:W-:-:S12]  /*55f0*/  UIADD3.X UR11, UPT, UPT, URZ, UR9, URZ, UP0, !UPT ;  /* 0x00000009ff0b7290 */ /* 0x000fd800087fe4ff */
.L_x_72:
        /* <DEDUP_REMOVED lines=10> */
[----:B------:R0:W-:Y:S02]  /*56a0*/  UTMACMDFLUSH ;  /* 0x00000000000079b7 */ /* 0x0001e40000000000 */
.L_x_71:
[----:B------:R-:W-:Y:S01]  /*56b0*/  BAR.SYNC.DEFER_BLOCKING 0x2, 0x80 ;  /* 0x0082000000007b1d */ /* 0x000fe20000010000 */
[----:B------:R-:W-:Y:S01]  /*56c0*/  HFMA2 R82, -RZ, RZ, 0, 1.1920928955078125e-07 ;  /* 0x00000002ff527431 */ /* 0x000fe200000001ff */
[----:B------:R-:W-:-:S04]  /*56d0*/  PLOP3.LUT P0, PT, PT, PT, PT, 0x8, 0x80 ;  /* 0x000000000080781c */ /* 0x000fc80003f0e170 */
[----:B------:R-:W-:Y:S09]  /*56e0*/  @P3 BRA `(.L_x_73) ;  /* 0xffffffe400083947 */ /* 0x000ff2000383ffff */
[----:B------:R-:W-:Y:S02]  /*56f0*/  ELECT P0, URZ, PT ;  /* 0x0000000000ff782f */ /* 0x000fe40003800000 */
[----:B------:R-:W-:Y:S01]  /*5700*/  LEA R5, R64, R3, 0x3 ;  /* 0x0000000340057211 */ /* 0x000fe200078e18ff */
[----:B------:R-:W-:Y:S01]  /*5710*/  BSSY B0, `(.L_x_74) ;  /* 0x0000009000007945 */ /* 0x000fe20003800000 */
[----:B------:R-:W-:-:S09]  /*5720*/  SHF.L.U32 R6, R63, 0x1f, RZ ;  /* 0x0000001f3f067819 */ /* 0x000fd200000006ff */
[----:B------:R-:W-:Y:S02]  /*5730*/  @P0 VIADD R7, R55, 0x80 ;  /* 0x0000008037070836 */ /* 0x000fe40000000000 */
[----:B------:R-:W-:Y:S02]  /*5740*/  @P0 IMAD.MOV.U32 R4, RZ, RZ, 0x1 ;  /* 0x00000001ff040424 */ /* 0x000fe400078e00ff */
[----:B------:R-:W-:Y:S01]  /*5750*/  IMAD R55, R64, 0x10, R3 ;  /* 0x0000001040377824 */ /* 0x000fe200078e0203 */
[----:B------:R-:W-:-:S04]  /*5760*/  @P0 PRMT R7, R58, 0x654, R7 ;  /* 0x000006543a070816 */ /* 0x000fc80000000007 */
[----:B------:R2:W-:Y:S01]  /*5770*/  @P0 SYNCS.ARRIVE.TRANS64.RED.ART0 RZ, [R7+URZ], R4 ;  /* 0x0000000407ff09a7 */ /* 0x0005e200085004ff */
[----:B------:R-:W3:Y:S02]  /*5780*/  SYNCS.PHASECHK.TRANS64.TRYWAIT P0, [R5+URZ+0x90], R6 ;  /* 0x00009006050075a7 */ /* 0x000ee400080011ff */
[----:B--23--:R-:W-:Y:S05]  /*5790*/  @!P0 BRA `(.L_x_75) ;  /* 0x0000000c00588947 */ /* 0x00cfea0003800000 */
.L_x_111:
[----:B------:R-:W-:Y:S05]  /*57a0*/  BSYNC B0 ;  /* 0x0000000000007941 */ /* 0x000fea0003800000 */
.L_x_74:
[----:B------:R-:W3:Y:S01]  /*57b0*/  LDS.128 R52, [R55+0x35c10] ;  /* 0x035c100037347984 */ /* 0x000ee20000000c00 */
[----:B------:R-:W-:Y:S01]  /*57c0*/  CREDUX.MAXABS.F32.NAN UR4, R80 ;  /* 0x00000000500472cc */ /* 0x000fe20000006400 */
[----:B------:R-:W-:Y:S01]  /*57d0*/  BSSY.RECONVERGENT B0, `(.L_x_76) ;  /* 0x0000016000007945 */ /* 0x000fe20003800200 */
[----:B------:R-:W-:Y:S01]  /*57e0*/  ISETP.NE.AND P0, PT, R59, RZ, PT ;  /* 0x000000ff3b00720c */ /* 0x000fe20003f05270 */
[----:B------:R4:W-:Y:S06]  /*57f0*/  MEMBAR.ALL.CTA ;  /* 0x0000000000007992 */ /* 0x0009ec0000008000 */
[----:B----4-:R-:W4:Y:S01]  /*5800*/  FENCE.VIEW.ASYNC.S ;  /* 0x00000000000073c6 */ /* 0x010f220000000000 */
[----:B------:R-:W-:-:S02]  /*5810*/  VIADD R62, R62, 0x1 ;  /* 0x000000013e3e7836 */ /* 0x000fc40000000000 */
[----:B------:R-:W-:Y:S02]  /*5820*/  VIADD R64, R64, 0x1 ;  /* 0x0000000140407836 */ /* 0x000fe40000000000 */
[----:B------:R-:W-:Y:S01]  /*5830*/  IMAD.U32 R4, RZ, RZ, UR4 ;  /* 0x00000004ff047e24 */ /* 0x000fe2000f8e00ff */
[----:B----4-:R4:W-:Y:S04]  /*5840*/  SYNCS.ARRIVE.TRANS64.ART0 RZ, [R5+URZ+0xa0], R0 ;  /* 0x0000a00005ff79a7 */ /* 0x0109e800085000ff */
[----:B------:R4:W-:Y:S01]  /*5850*/  @!P0 STS [R75+0x35c00], R4 ;  /* 0x035c00044b008388 */ /* 0x0009e20000000800 */
[----:B------:R-:W-:Y:S01]  /*5860*/  BAR.SYNC.DEFER_BLOCKING 0x2, 0x80 ;  /* 0x0082000000007b1d */ /* 0x000fe20000010000 */
[----:B------:R-:W-:-:S13]  /*5870*/  LOP3.LUT P0, RZ, R78, R59, RZ, 0xfc, !PT ;  /* 0x0000003b4eff7212 */ /* 0x000fda000780fcff */
[----:B------:R-:W-:Y:S05]  /*5880*/  @P0 BRA `(.L_x_77) ;  /* 0x0000000000280947 */ /* 0x000fea0003800000 */
[----:B------:R-:W-:Y:S01]  /*5890*/  IMAD.U32 R2, RZ, RZ, UR7 ;  /* 0x00000007ff027e24 */ /* 0x000fe2000f8e00ff */
[----:B-1----:R-:W-:Y:S01]  /*58a0*/  MOV R3, 0x400 ;  /* 0x0000040000037802 */ /* 0x002fe20000000f00 */
[----:B------:R-:W1:Y:S03]  /*58b0*/  LDCU.64 UR4, c[0x0][0x740] ;  /* 0x0000e800ff0477ac */ /* 0x000e660008000a00 */
[----:B------:R-:W-:-:S05]  /*58c0*/  LEA R3, R2, R3, 0x18 ;  /* 0x0000000302037211 */ /* 0x000fca00078ec0ff */
[----:B--2-4-:R-:W2:Y:S01]  /*58d0*/  LDS.128 R4, [R3+0x35c00] ;  /* 0x035c000003047984 */ /* 0x014ea20000000c00 */
[----:B-1----:R-:W-:-:S04]  /*58e0*/  LEA R8, P0, R57, UR4, 0x2 ;  /* 0x0000000439087c11 */ /* 0x002fc8000f8010ff */
[----:B------:R-:W-:Y:S02]  /*58f0*/  LEA.HI.X R9, R57, UR5, R56, 0x2, P0 ;  /* 0x0000000539097c11 */ /* 0x000fe400080f1438 */
[----:B--2---:R-:W-:-:S04]  /*5900*/  FMNMX3 R4, R4, RZ, R5, !PT ;  /* 0x000000ff04047276 */ /* 0x004fc80007800005 */
[----:B------:R-:W-:-:S05]  /*5910*/  FMNMX3 R7, R4, R6, R7, !PT ;  /* 0x0000000604077276 */ /* 0x000fca0007800007 */
[----:B------:R1:W-:Y:S02]  /*5920*/  REDG.E.MAX.S32.STRONG.GPU desc[UR30][R8.64], R7 ;  /* 0x000000070800798e */ /* 0x0003e4000d12e31e */
.L_x_77:
[----:B------:R-:W-:Y:S05]  /*5930*/  BSYNC.RECONVERGENT B0 ;  /* 0x0000000000007941 */ /* 0x000fea0003800200 */
.L_x_76:
[----:B---3--:R-:W-:Y:S02]  /*5940*/  ISETP.NE.AND P0, PT, R55, 0x1, PT ;  /* 0x000000013700780c */ /* 0x008fe40003f05270 */
[----:B------:R-:W-:Y:S02]  /*5950*/  ISETP.NE.AND P1, PT, R64, 0x2, PT ;  /* 0x000000024000780c */ /* 0x000fe40003f25270 */
[----:B------:R-:W-:Y:S02]  /*5960*/  ISETP.NE.AND P2, PT, R62, 0x2, PT ;  /* 0x000000023e00780c */ /* 0x000fe40003f45270 */
[----:B------:R-:W-:Y:S02]  /*5970*/  SEL R6, RZ, 0x1, P1 ;  /* 0x00000001ff067807 */ /* 0x000fe40000800000 */
[----:B----4-:R-:W-:Y:S02]  /*5980*/  SEL R4, RZ, 0x1, P2 ;  /* 0x00000001ff047807 */ /* 0x010fe40001000000 */
[----:B------:R-:W-:-:S02]  /*5990*/  LOP3.LUT R63, R63, R6, RZ, 0x3c, !PT ;  /* 0x000000063f3f7212 */ /* 0x000fc400078e3cff */
[----:B------:R-:W-:Y:S02]  /*59a0*/  LOP3.LUT R61, R61, R4, RZ, 0x3c, !PT ;  /* 0x000000043d3d7212 */ /* 0x000fe400078e3cff */
[----:B------:R-:W-:Y:S02]  /*59b0*/  SEL R64, R64, RZ, P1 ;  /* 0x000000ff40407207 */ /* 0x000fe40000800000 */
[----:B------:R-:W-:Y:S01]  /*59c0*/  SEL R62, R62, RZ, P2 ;  /* 0x000000ff3e3e7207 */ /* 0x000fe20001000000 */
[----:B------:R-:W-:Y:S06]  /*59d0*/  @!P0 BRA `(.L_x_78) ;  /* 0xffffffdc00e08947 */ /* 0x000fec000383ffff */
.L_x_66:
[----:B------:R-:W-:-:S13]  /*59e0*/  ISETP.NE.AND P0, PT, R78, RZ, PT ;  /* 0x000000ff4e00720c */ /* 0x000fda0003f05270 */
[----:B------:R-:W-:Y:S05]  /*59f0*/  @P0 BRA `(.L_x_79) ;  /* 0x0000000000200947 */ /* 0x000fea0003800000 */
[----:B------:R-:W3:Y:S01]  /*5a00*/  S2UR UR4, SR_CgaCtaId ;  /* 0x00000000000479c3 */ /* 0x000ee20000008800 */
[----:B------:R-:W-:Y:S01]  /*5a10*/  ELECT P1, URZ, PT ;  /* 0x0000000000ff782f */ /* 0x000fe20003820000 */
[----:B------:R-:W-:-:S06]  /*5a20*/  IMAD.MOV.U32 R4, RZ, RZ, 0x1 ;  /* 0x00000001ff047424 */ /* 0x000fcc00078e00ff */
[----:B------:R-:W-:Y:S06]  /*5a30*/  UVIRTCOUNT.DEALLOC.SMPOOL 0x80 ;  /* 0x000000800000784c */ /* 0x000fec0000000000 */
[----:B--2---:R-:W-:Y:S01]  /*5a40*/  @P1 MOV R5, 0x40 ;  /* 0x0000004000051802 */ /* 0x004fe20000000f00 */
[----:B---3--:R-:W-:-:S05]  /*5a50*/  @P1 IMAD.U32 R2, RZ, RZ, UR4 ;  /* 0x00000004ff021e24 */ /* 0x008fca000f8e00ff */
[----:B------:R-:W-:-:S05]  /*5a60*/  @P1 LEA R5, R2, R5, 0x18 ;  /* 0x0000000502051211 */ /* 0x000fca00078ec0ff */
[----:B------:R3:W-:Y:S02]  /*5a70*/  @P1 STS.U8 [R5], R4 ;  /* 0x0000000405001388 */ /* 0x0007e40000000000 */
.L_x_79:
[----:B------:R-:W-:Y:S06]  /*5a80*/  BAR.SYNC.DEFER_BLOCKING 0x2, 0x80 ;  /* 0x0082000000007b1d */ /* 0x000fec0000010000 */
[----:B------:R-:W-:Y:S05]  /*5a90*/  @P0 BRA `(.L_x_80) ;  /* 0x0000000000d80947 */ /* 0x000fea0003800000 */
[----:B--23--:R-:W-:Y:S01]  /*5aa0*/  VIADD R5, R3, 0xb0 ;  /* 0x000000b003057836 */ /* 0x00cfe20000000000 */
[----:B------:R-:W-:Y:S01]  /*5ab0*/  LOP3.LUT R2, R2, 0x1, RZ, 0x3c, !PT ;  /* 0x0000000102027812 */ /* 0x000fe200078e3cff */
[----:B------:R-:W-:Y:S03]  /*5ac0*/  BSSY B0, `(.L_x_81) ;  /* 0x0000005000007945 */ /* 0x000fe60003800000 */
[----:B------:R-:W-:-:S04]  /*5ad0*/  PRMT R5, R2, 0x654, R5 ;  /* 0x0000065402057816 */ /* 0x000fc80000000005 */
[----:B------:R2:W-:Y:S01]  /*5ae0*/  SYNCS.ARRIVE.TRANS64.RED.ART0 RZ, [R5+URZ], R0 ;  /* 0x0000000005ff79a7 */ /* 0x0005e200085004ff */
[----:B------:R-:W3:Y:S02]  /*5af0*/  SYNCS.PHASECHK.TRANS64.TRYWAIT P0, [R3+URZ+0xb0], RZ ;  /* 0x0000b0ff030075a7 */ /* 0x000ee400080011ff */
[----:B--23--:R-:W-:Y:S05]  /*5b00*/  @!P0 BRA `(.L_x_82) ;  /* 0x0000000800948947 */ /* 0x00cfea0003800000 */
.L_x_112:
[----:B------:R-:W-:Y:S05]  /*5b10*/  BSYNC B0 ;  /* 0x0000000000007941 */ /* 0x000fea0003800000 */
.L_x_81:
[----:B------:R-:W3:Y:S01]  /*5b20*/  S2UR UR5, SR_CgaCtaId ;  /* 0x00000000000579c3 */ /* 0x000ee20000008800 */
[----:B------:R-:W-:Y:S01]  /*5b30*/  NOP ;  /* 0x0000000000007918 */ /* 0x000fe20000000000 */
[----:B------:R-:W-:Y:S01]  /*5b40*/  UMOV UR4, 0x50 ;  /* 0x0000005000047882 */ /* 0x000fe20000000000 */
[----:B-1----:R-:W-:Y:S01]  /*5b50*/  LOP3.LUT R7, R76, 0xffff, RZ, 0xc0, !PT ;  /* 0x0000ffff4c077812 */ /* 0x002fe200078ec0ff */
[----:B------:R-:W-:-:S03]  /*5b60*/  IMAD.MOV.U32 R4, RZ, RZ, 0xffff ;  /* 0x0000ffffff047424 */ /* 0x000fc600078e00ff */
[----:B------:R-:W-:-:S05]  /*5b70*/  SHF.R.U32.HI R7, RZ, 0x5, R7 ;  /* 0x00000005ff077819 */ /* 0x000fca0000011607 */
[----:B------:R-:W-:Y:S01]  /*5b80*/  VIADD R5, R7, 0x10 ;  /* 0x0000001007057836 */ /* 0x000fe20000000000 */
[----:B------:R-:W-:-:S04]  /*5b90*/  SHF.L.U32 R7, R4, R7, RZ ;  /* 0x0000000704077219 */ /* 0x000fc800000006ff */
[----:B------:R-:W-:Y:S01]  /*5ba0*/  SHF.L.U32 R0, R0, R5, RZ ;  /* 0x0000000500007219 */ /* 0x000fe200000006ff */
[----:B---3--:R-:W-:-:S03]  /*5bb0*/  ULEA UR5, UR5, UR4, 0x18 ;  /* 0x0000000405057291 */ /* 0x008fc6000f8ec0ff */
[----:B------:R-:W-:-:S04]  /*5bc0*/  LOP3.LUT R7, R0, R7, RZ, 0xfc, !PT ;  /* 0x0000000700077212 */ /* 0x000fc800078efcff */
[C---:B------:R-:W-:Y:S02]  /*5bd0*/  LOP3.LUT R5, R7.reuse, 0xffff, RZ, 0xc0, !PT ;  /* 0x0000ffff07057812 */ /* 0x040fe400078ec0ff */
[----:B------:R-:W1:Y:S02]  /*5be0*/  LDS R2, [UR5] ;  /* 0x00000005ff027984 */ /* 0x000e640008000800 */
[----:B-1----:R-:W-:-:S04]  /*5bf0*/  LOP3.LUT R0, R7, 0xffff, R2, 0x80, !PT ;  /* 0x0000ffff07007812 */ /* 0x002fc800078e8002 */
[----:B------:R-:W-:-:S13]  /*5c00*/  ISETP.NE.AND P0, PT, R0, R5, PT ;  /* 0x000000050000720c */ /* 0x000fda0003f05270 */
[----:B------:R-:W-:Y:S05]  /*5c10*/  @P0 BRA `(.L_x_83) ;  /* 0x00000000006c0947 */ /* 0x000fea0003800000 */
[----:B------:R-:W-:Y:S02]  /*5c20*/  SHF.R.U32.HI R0, RZ, 0x10, R2 ;  /* 0x00000010ff007819 */ /* 0x000fe40000011602 */
[----:B------:R-:W-:-:S04]  /*5c30*/  SHF.R.U32.HI R5, RZ, 0x10, R7 ;  /* 0x00000010ff057819 */ /* 0x000fc80000011607 */
[----:B------:R-:W-:-:S04]  /*5c40*/  LOP3.LUT R0, R0, R5, RZ, 0xc0, !PT ;  /* 0x0000000500007212 */ /* 0x000fc800078ec0ff */
[----:B------:R-:W-:-:S13]  /*5c50*/  ISETP.NE.AND P0, PT, R0, R5, PT ;  /* 0x000000050000720c */ /* 0x000fda0003f05270 */
[----:B------:R-:W-:Y:S05]  /*5c60*/  @P0 BRA `(.L_x_84) ;  /* 0x00000000004c0947 */ /* 0x000fea0003800000 */
[----:B------:R-:W-:Y:S02]  /*5c70*/  R2UR UR4, R7 ;  /* 0x00000000070472ca */ /* 0x000fe400000e0000 */
[----:B------:R-:W-:Y:S02]  /*5c80*/  ELECT P0, URZ, PT ;  /* 0x0000000000ff782f */ /* 0x000fe40003800000 */
[----:B------:R-:W-:-:S09]  /*5c90*/  PLOP3.LUT P1, PT, PT, PT, PT, 0x8, 0x80 ;  /* 0x000000000080781c */ /* 0x000fd20003f2e170 */
[----:B------:R-:W-:Y:S02]  /*5ca0*/  ULOP3.LUT UR4, URZ, UR4, URZ, 0x33, !UPT ;  /* 0x00000004ff047292 */ /* 0x000fe4000f8e33ff */
[----:B------:R-:W-:-:S10]  /*5cb0*/  VOTEU.ANY UP0, P0 ;  /* 0x0000000000ff7886 */ /* 0x000fd40000000100 */
.L_x_85:
[----:B------:R-:W-:Y:S01]  /*5cc0*/  @P0 ELECT P1, URZ, PT ;  /* 0x0000000000ff082f */ /* 0x000fe20003820000 */
[----:B------:R1:W-:-:S12]  /*5cd0*/  @UP0 UTCATOMSWS.AND URZ, UR4 ;  /* 0x0000000400ff09e3 */ /* 0x0003d80008000000 */
[----:B------:R-:W-:Y:S02]  /*5ce0*/  @P1 PLOP3.LUT P0, PT, P1, PT, PT, 0x8, 0x80 ;  /* 0x000000000080181c */ /* 0x000fe40000f0e170 */
[----:B------:R-:W-:-:S11]  /*5cf0*/  PLOP3.LUT P1, PT, PT, PT, PT, 0x8, 0x80 ;  /* 0x000000000080781c */ /* 0x000fd60003f2e170 */
[----:B-1----:R-:W-:Y:S05]  /*5d00*/  @P0 BRA.U.ANY `(.L_x_85) ;  /* 0xfffffffd00ec0947 */ /* 0x002fea000393ffff */
[----:B------:R-:W1:Y:S01]  /*5d10*/  S2R R2, SR_LANEID ;  /* 0x0000000000027919 */ /* 0x000e620000000000 */
[----:B------:R-:W-:Y:S01]  /*5d20*/  IMAD.U32 R0, RZ, RZ, UR4 ;  /* 0x00000004ff007e24 */ /* 0x000fe2000f8e00ff */
[----:B------:R-:W-:Y:S02]  /*5d30*/  VOTEU.ANY UR6, UPT, PT ;  /* 0x0000000000067886 */ /* 0x000fe400038e0100 */
[----:B------:R-:W-:Y:S01]  /*5d40*/  UFLO.U32 UR6, UR6 ;  /* 0x00000006000672bd */ /* 0x000fe200080e0000 */
[----:B------:R-:W3:Y:S05]  /*5d50*/  REDUX UR4, R0 ;  /* 0x00000000000473c4 */ /* 0x000eea0000000000 */
[----:B-1----:R-:W-:-:S02]  /*5d60*/  ISETP.EQ.U32.AND P0, PT, R2, UR6, PT ;  /* 0x0000000602007c0c */ /* 0x002fc4000bf02070 */
[----:B---3--:R-:W-:-:S11]  /*5d70*/  MOV R2, UR4 ;  /* 0x0000000400027c02 */ /* 0x008fd60008000f00 */
[----:B------:R1:W-:Y:S01]  /*5d80*/  @P0 ATOMS.AND RZ, [UR5], R2 ;  /* 0x00000002ffff098c */ /* 0x0003e2000a800005 */
[----:B------:R-:W-:Y:S05]  /*5d90*/  BRA `(.L_x_86) ;  /* 0x0000000000147947 */ /* 0x000fea0003800000 */
.L_x_84:
[----:B------:R-:W-:Y:S02]  /*5da0*/  MOV R4, 0x5dc0 ;  /* 0x00005dc000047802 */ /* 0x000fe40000000f00 */
[----:B--2---:R-:W-:Y:S05]  /*5db0*/  CALL.REL.NOINC `($__internal_0_$__cuda_sm10x_tcgen05_guardrail_trap_col_being_dealloced_not_returned_by_alloc) ;  /* 0x0000000400fc7944 */ /* 0x004fea0003c00000 */
[----:B------:R-:W-:Y:S05]  /*5dc0*/  BRA `(.L_x_86) ;  /* 0x0000000000087947 */ /* 0x000fea0003800000 */
.L_x_83:
[----:B------:R-:W-:Y:S02]  /*5dd0*/  MOV R4, 0x5df0 ;  /* 0x00005df000047802 */ /* 0x000fe40000000f00 */
[----:B--2---:R-:W-:Y:S05]  /*5de0*/  CALL.REL.NOINC `($__internal_2_$__cuda_sm10x_tcgen05_guardrail_trap_unallocated_columns_being_dealloced) ;  /* 0x0000000800087944 */ /* 0x004fea0003c00000 */
.L_x_86:
[----:B------:R-:W-:Y:S01]  /*5df0*/  NOP ;  /* 0x0000000000007918 */ /* 0x000fe20000000000 */
.L_x_80:
[----:B------:R-:W-:Y:S01]  /*5e00*/  ISETP.NE.AND P0, PT, R78, RZ, PT ;  /* 0x000000ff4e00720c */ /* 0x000fe20003f05270 */
[----:B------:R-:W-:-:S04]  /*5e10*/  DEPBAR.LE SB0, 0x0 ;  /* 0x000080000000791a */ /* 0x000fc80000000000 */
[----:B------:R-:W-:-:S08]  /*5e20*/  DEPBAR.LE SB0, 0x0 ;  /* 0x000080000000791a */ /* 0x000fd00000000000 */
[----:B------:R-:W-:Y:S05]  /*5e30*/  @P0 BRA `(.L_x_52) ;  /* 0x0000000000200947 */ /* 0x000fea0003800000 */
[----:B------:R-:W-:Y:S01]  /*5e40*/  ELECT P0, URZ, PT ;  /* 0x0000000000ff782f */ /* 0x000fe20003800000 */
[----:B------:R-:W-:-:S12]  /*5e50*/  IMAD.MOV.U32 R0, RZ, RZ, 0x20 ;  /* 0x00000020ff007424 */ /* 0x000fd800078e00ff */
[----:B---3--:R-:W-:-:S04]  /*5e60*/  @P0 IADD3 R4, PT, PT, -R0, 0x100000, RZ ;  /* 0x0010000000040810 */ /* 0x008fc80007ffe1ff */
[C---:B--2---:R-:W-:Y:S02]  /*5e70*/  @P0 SHF.L.U32 R5, R4.reuse, 0xb, RZ ;  /* 0x0000000b04050819 */ /* 0x044fe400000006ff */
[----:B------:R-:W-:-:S05]  /*5e80*/  @P0 SHF.L.U32 R4, R4, 0x1, RZ ;  /* 0x0000000104040819 */ /* 0x000fca00000006ff */
[----:B------:R2:W-:Y:S04]  /*5e90*/  @P0 STS.64 [R3+URZ+0xb0], R4 ;  /* 0x0000b00403000988 */ /* 0x0005e80008000aff */
[----:B------:R-:W3:Y:S02]  /*5ea0*/  FENCE.VIEW.ASYNC.S ;  /* 0x00000000000073c6 */ /* 0x000ee40000000000 */
[----:B---3--:R-:W3:Y:S02]  /*5eb0*/  SYNCS.CCTL.IVALL ;  /* 0x00000000000079b1 */ /* 0x008ee40000000000 */
.L_x_52:
[----:B---3--:R-:W-:Y:S01]  /*5ec0*/  NOP ;  /* 0x0000000000007918 */ /* 0x008fe20000000000 */
[----:B-12---:R-:W-:Y:S05]  /*5ed0*/  EXIT ;  /* 0x000000000000794d */ /* 0x006fea0003800000 */
.L_x_22:
[----:B------:R-:W-:-:S07]  /*5ee0*/  MOV R20, R21 ;  /* 0x0000001500147202 */ /* 0x000fce0000000f00 */
.L_x_87:
[----:B----4-:R4:W3:Y:S02]  /*5ef0*/  SYNCS.PHASECHK.TRANS64.TRYWAIT P0, [R14+URZ+0xa0], R21 ;  /* 0x0000a0150e0075a7 */ /* 0x0108e400080011ff */
[----:B---3--:R-:W-:Y:S05]  /*5f00*/  @!P0 NANOSLEEP.SYNCS 0x989680 ;  /* 0x009896800000895d */ /* 0x008fea0003900000 */
[----:B------:R-:W3:Y:S02]  /*5f10*/  @!P0 SYNCS.PHASECHK.TRANS64 P0, [R14+URZ+0xa0], R21 ;  /* 0x0000a0150e0085a7 */ /* 0x000ee400080010ff */
[----:B---3--:R-:W-:Y:S05]  /*5f20*/  @!P0 BRA `(.L_x_87) ;  /* 0xfffffffc00f08947 */ /* 0x008fea000383ffff */
[----:B------:R-:W-:Y:S05]  /*5f30*/  BRA `(.L_x_88) ;  /* 0xffffffb000287947 */ /* 0x000fea000383ffff */
.L_x_24:
[----:B------:R-:W-:-:S07]  /*5f40*/  MOV R7, R6 ;  /* 0x0000000600077202 */ /* 0x000fce0000000f00 */
.L_x_89:
[----:B--2---:R2:W3:Y:S02]  /*5f50*/  SYNCS.PHASECHK.TRANS64.TRYWAIT P0, [R2+URZ+0xa0], R7 ;  /* 0x0000a007020075a7 */ /* 0x0044e400080011ff */
[----:B---3--:R-:W-:Y:S05]  /*5f60*/  @!P0 NANOSLEEP.SYNCS 0x989680 ;  /* 0x009896800000895d */ /* 0x008fea0003900000 */
[----:B------:R-:W3:Y:S02]  /*5f70*/  @!P0 SYNCS.PHASECHK.TRANS64 P0, [R2+URZ+0xa0], R7 ;  /* 0x0000a007020085a7 */ /* 0x000ee400080010ff */
[----:B---3--:R-:W-:Y:S05]  /*5f80*/  @!P0 BRA `(.L_x_89) ;  /* 0xfffffffc00f08947 */ /* 0x008fea000383ffff */
[----:B------:R-:W-:Y:S05]  /*5f90*/  BRA `(.L_x_90) ;  /* 0xffffffb000d47947 */ /* 0x000fea000383ffff */
.L_x_25:
[----:B------:R-:W-:-:S07]  /*5fa0*/  MOV R9, R8 ;  /* 0x0000000800097202 */ /* 0x000fce0000000f00 */
.L_x_91:
[----:B--2---:R2:W3:Y:S02]  /*5fb0*/  SYNCS.PHASECHK.TRANS64.TRYWAIT P0, [R3+URZ+0xa0], R9 ;  /* 0x0000a009030075a7 */ /* 0x0044e400080011ff */
[----:B---3--:R-:W-:Y:S05]  /*5fc0*/  @!P0 NANOSLEEP.SYNCS 0x989680 ;  /* 0x009896800000895d */ /* 0x008fea0003900000 */
[----:B------:R-:W3:Y:S02]  /*5fd0*/  @!P0 SYNCS.PHASECHK.TRANS64 P0, [R3+URZ+0xa0], R9 ;  /* 0x0000a009030085a7 */ /* 0x000ee400080010ff */
[----:B---3--:R-:W-:Y:S05]  /*5fe0*/  @!P0 BRA `(.L_x_91) ;  /* 0xfffffffc00f08947 */ /* 0x008fea000383ffff */
[----:B------:R-:W-:Y:S05]  /*5ff0*/  BRA `(.L_x_17) ;  /* 0xffffffb400087947 */ /* 0x000fea000383ffff */
.L_x_27:
[----:B------:R-:W-:-:S07]  /*6000*/  MOV R0, UR34 ;  /* 0x0000002200007c02 */ /* 0x000fce0008000f00 */
.L_x_92:
[----:B---3--:R3:W4:Y:S02]  /*6010*/  SYNCS.PHASECHK.TRANS64.TRYWAIT P0, [R0+URZ+0x90], RZ ;  /* 0x000090ff000075a7 */ /* 0x00872400080011ff */
[----:B----4-:R-:W-:Y:S05]  /*6020*/  @!P0 NANOSLEEP.SYNCS 0x989680 ;  /* 0x009896800000895d */ /* 0x010fea0003900000 */
[----:B------:R-:W4:Y:S02]  /*6030*/  @!P0 SYNCS.PHASECHK.TRANS64 P0, [R0+URZ+0x90], RZ ;  /* 0x000090ff000085a7 */ /* 0x000f2400080010ff */
[----:B----4-:R-:W-:Y:S05]  /*6040*/  @!P0 BRA `(.L_x_92) ;  /* 0xfffffffc00f08947 */ /* 0x010fea000383ffff */
[----:B------:R-:W-:Y:S05]  /*6050*/  BRA `(.L_x_93) ;  /* 0xffffffb400147947 */ /* 0x000fea000383ffff */
.L_x_30:
[----:B------:R-:W-:Y:S02]  /*6060*/  MOV R4, UR4 ;  /* 0x0000000400047c02 */ /* 0x000fe40008000f00 */
[----:B------:R-:W-:Y:S02]  /*6070*/  MOV R5, UR4 ;  /* 0x0000000400057c02 */ /* 0x000fe40008000f00 */
[----:B------:R-:W-:-:S07]  /*6080*/  MOV R0, UR5 ;  /* 0x0000000500007c02 */ /* 0x000fce0008000f00 */
.L_x_94:
[----:B-1----:R1:W3:Y:S02]  /*6090*/  SYNCS.PHASECHK.TRANS64.TRYWAIT P0, [R0+URZ+0x38], R5 ;  /* 0x00003805000075a7 */ /* 0x0022e400080011ff */
[----:B---3--:R-:W-:Y:S05]  /*60a0*/  @!P0 NANOSLEEP.SYNCS 0x989680 ;  /* 0x009896800000895d */ /* 0x008fea0003900000 */
[----:B------:R-:W3:Y:S02]  /*60b0*/  @!P0 SYNCS.PHASECHK.TRANS64 P0, [R0+URZ+0x38], R5 ;  /* 0x00003805000085a7 */ /* 0x000ee400080010ff */
[----:B---3--:R-:W-:Y:S05]  /*60c0*/  @!P0 BRA `(.L_x_94) ;  /* 0xfffffffc00f08947 */ /* 0x008fea000383ffff */
[----:B------:R-:W-:Y:S05]  /*60d0*/  BRA `(.L_x_29) ;  /* 0xffffffb400cc7947 */ /* 0x000fea000383ffff */
.L_x_33:
[----:B------:R-:W-:-:S07]  /*60e0*/  MOV R5, R4 ;  /* 0x0000000400057202 */ /* 0x000fce0000000f00 */
.L_x_95:
[----:B--2---:R2:W3:Y:S02]  /*60f0*/  SYNCS.PHASECHK.TRANS64.TRYWAIT P0, [R3+URZ+0x90], R5 ;  /* 0x00009005030075a7 */ /* 0x0044e400080011ff */
[----:B---3--:R-:W-:Y:S05]  /*6100*/  @!P0 NANOSLEEP.SYNCS 0x989680 ;  /* 0x009896800000895d */ /* 0x008fea0003900000 */
[----:B------:R-:W3:Y:S02]  /*6110*/  @!P0 SYNCS.PHASECHK.TRANS64 P0, [R3+URZ+0x90], R5 ;  /* 0x00009005030085a7 */ /* 0x000ee400080010ff */
[----:B---3--:R-:W-:Y:S05]  /*6120*/  @!P0 BRA `(.L_x_95) ;  /* 0xfffffffc00f08947 */ /* 0x008fea000383ffff */
[----:B------:R-:W-:Y:S05]  /*6130*/  BRA `(.L_x_96) ;  /* 0xffffffb800687947 */ /* 0x000fea000383ffff */
.L_x_35:
[----:B------:R-:W-:Y:S02]  /*6140*/  MOV R2, UR4 ;  /* 0x0000000400027c02 */ /* 0x000fe40008000f00 */
[----:B--2---:R-:W-:Y:S02]  /*6150*/  MOV R3, UR4 ;  /* 0x0000000400037c02 */ /* 0x004fe40008000f00 */
[----:B------:R-:W-:-:S07]  /*6160*/  MOV R0, UR5 ;  /* 0x0000000500007c02 */ /* 0x000fce0008000f00 */
.L_x_97:
[----:B-1----:R1:W2:Y:S02]  /*6170*/  SYNCS.PHASECHK.TRANS64.TRYWAIT P0, [R0+URZ+0x38], R3 ;  /* 0x00003803000075a7 */ /* 0x0022a400080011ff */
[----:B--2---:R-:W-:Y:S05]  /*6180*/  @!P0 NANOSLEEP.SYNCS 0x989680 ;  /* 0x009896800000895d */ /* 0x004fea0003900000 */
[----:B------:R-:W2:Y:S02]  /*6190*/  @!P0 SYNCS.PHASECHK.TRANS64 P0, [R0+URZ+0x38], R3 ;  /* 0x00003803000085a7 */ /* 0x000ea400080010ff */
[----:B--2---:R-:W-:Y:S05]  /*61a0*/  @!P0 BRA `(.L_x_97) ;  /* 0xfffffffc00f08947 */ /* 0x004fea000383ffff */
[----:B------:R-:W-:Y:S05]  /*61b0*/  BRA `(.L_x_98) ;  /* 0xffffffbc00007947 */ /* 0x000fea000383ffff */
.L_x_37:
[----:B------:R-:W-:-:S07]  /*61c0*/  MOV R2, UR12 ;  /* 0x0000000c00027c02 */ /* 0x000fce0008000f00 */
.L_x_99:
[----:B-1----:R1:W3:Y:S02]  /*61d0*/  SYNCS.PHASECHK.TRANS64.TRYWAIT P0, [R2+URZ+0x90], RZ ;  /* 0x000090ff020075a7 */ /* 0x0022e400080011ff */
[----:B---3--:R-:W-:Y:S05]  /*61e0*/  @!P0 NANOSLEEP.SYNCS 0x989680 ;  /* 0x009896800000895d */ /* 0x008fea0003900000 */
[----:B------:R-:W3:Y:S02]  /*61f0*/  @!P0 SYNCS.PHASECHK.TRANS64 P0, [R2+URZ+0x90], RZ ;  /* 0x000090ff020085a7 */ /* 0x000ee400080010ff */
[----:B---3--:R-:W-:Y:S05]  /*6200*/  @!P0 BRA `(.L_x_99) ;  /* 0xfffffffc00f08947 */ /* 0x008fea000383ffff */
[----:B------:R-:W-:Y:S05]  /*6210*/  BRA `(.L_x_100) ;  /* 0xffffffbc00207947 */ /* 0x000fea000383ffff */
.L_x_40:
[----:B------:R-:W-:Y:S02]  /*6220*/  MOV R2, UR13 ;  /* 0x0000000d00027c02 */ /* 0x000fe40008000f00 */
[----:B------:R-:W-:Y:S02]  /*6230*/  MOV R3, UR13 ;  /* 0x0000000d00037c02 */ /* 0x000fe40008000f00 */
[----:B------:R-:W-:-:S07]  /*6240*/  MOV R0, UR17 ;  /* 0x0000001100007c02 */ /* 0x000fce0008000f00 */
.L_x_101:
[----:B-1----:R1:W2:Y:S02]  /*6250*/  SYNCS.PHASECHK.TRANS64.TRYWAIT P0, [R0+URZ+0x80], R3 ;  /* 0x00008003000075a7 */ /* 0x0022a400080011ff */
[----:B--2---:R-:W-:Y:S05]  /*6260*/  @!P0 NANOSLEEP.SYNCS 0x989680 ;  /* 0x009896800000895d */ /* 0x004fea0003900000 */
[----:B------:R-:W2:Y:S02]  /*6270*/  @!P0 SYNCS.PHASECHK.TRANS64 P0, [R0+URZ+0x80], R3 ;  /* 0x00008003000085a7 */ /* 0x000ea400080010ff */
[----:B--2---:R-:W-:Y:S05]  /*6280*/  @!P0 BRA `(.L_x_101) ;  /* 0xfffffffc00f08947 */ /* 0x004fea000383ffff */
[----:B------:R-:W-:Y:S05]  /*6290*/  BRA `(.L_x_39) ;  /* 0xffffffc000787947 */ /* 0x000fea000383ffff */
.L_x_43:
[----:B------:R-:W-:Y:S02]  /*62a0*/  MOV R2, UR25 ;  /* 0x0000001900027c02 */ /* 0x000fe40008000f00 */
[----:B------:R-:W-:Y:S02]  /*62b0*/  MOV R3, UR25 ;  /* 0x0000001900037c02 */ /* 0x000fe40008000f00 */
[----:B------:R-:W-:Y:S07]  /*62c0*/  MOV R0, UR13 ;  /* 0x0000000d00007c02 */ /* 0x000fee0008000f00 */
.L_x_102:
[----:B-1----:R1:W2:Y:S02]  /*62d0*/  SYNCS.PHASECHK.TRANS64.TRYWAIT P0, [R0+URZ], R3 ;  /* 0x00000003000075a7 */ /* 0x0022a400080011ff */
[----:B--2---:R-:W-:Y:S05]  /*62e0*/  @!P0 NANOSLEEP.SYNCS 0x989680 ;  /* 0x009896800000895d */ /* 0x004fea0003900000 */
[----:B------:R-:W2:Y:S02]  /*62f0*/  @!P0 SYNCS.PHASECHK.TRANS64 P0, [R0+URZ], R3 ;  /* 0x00000003000085a7 */ /* 0x000ea400080010ff */
[----:B--2---:R-:W-:Y:S05]  /*6300*/  @!P0 BRA `(.L_x_102) ;  /* 0xfffffffc00f08947 */ /* 0x004fea000383ffff */
[----:B------:R-:W-:Y:S05]  /*6310*/  BRA `(.L_x_42) ;  /* 0xffffffc000fc7947 */ /* 0x000fea000383ffff */
.L_x_46:
[-C--:B------:R-:W-:Y:S02]  /*6320*/  MOV R6, R3.reuse ;  /* 0x0000000300067202 */ /* 0x080fe40000000f00 */
[----:B------:R-:W-:-:S07]  /*6330*/  MOV R7, R3 ;  /* 0x0000000300077202 */ /* 0x000fce0000000f00 */
.L_x_103:
[----:B--2---:R2:W3:Y:S02]  /*6340*/  SYNCS.PHASECHK.TRANS64.TRYWAIT P0, [R2+URZ+0x90], R7 ;  /* 0x00009007020075a7 */ /* 0x0044e400080011ff */
[----:B---3--:R-:W-:Y:S05]  /*6350*/  @!P0 NANOSLEEP.SYNCS 0x989680 ;  /* 0x009896800000895d */ /* 0x008fea0003900000 */
[----:B------:R-:W3:Y:S02]  /*6360*/  @!P0 SYNCS.PHASECHK.TRANS64 P0, [R2+URZ+0x90], R7 ;  /* 0x00009007020085a7 */ /* 0x000ee400080010ff */
[----:B---3--:R-:W-:Y:S05]  /*6370*/  @!P0 BRA `(.L_x_103) ;  /* 0xfffffffc00f08947 */ /* 0x008fea000383ffff */
[----:B------:R-:W-:Y:S05]  /*6380*/  BRA `(.L_x_104) ;  /* 0xffffffc400a87947 */ /* 0x000fea000383ffff */
.L_x_61:
[----:B------:R-:W-:-:S07]  /*6390*/  MOV R15, R14 ;  /* 0x0000000e000f7202 */ /* 0x000fce0000000f00 */
.L_x_105:
[----:B-1----:R1:W2:Y:S02]  /*63a0*/  SYNCS.PHASECHK.TRANS64.TRYWAIT P0, [R3+URZ], R15 ;  /* 0x0000000f030075a7 */ /* 0x0022a400080011ff */
[----:B--2---:R-:W-:Y:S05]  /*63b0*/  @!P0 NANOSLEEP.SYNCS 0x989680 ;  /* 0x009896800000895d */ /* 0x004fea0003900000 */
[----:B------:R-:W2:Y:S02]  /*63c0*/  @!P0 SYNCS.PHASECHK.TRANS64 P0, [R3+URZ], R15 ;  /* 0x0000000f030085a7 */ /* 0x000ea400080010ff */
[----:B--2---:R-:W-:Y:S05]  /*63d0*/  @!P0 BRA `(.L_x_105) ;  /* 0xfffffffc00f08947 */ /* 0x004fea000383ffff */
[----:B------:R-:W-:Y:S05]  /*63e0*/  BRA `(.L_x_60) ;  /* 0xffffffcc007c7947 */ /* 0x000fea000383ffff */
.L_x_64:
[----:B------:R-:W-:-:S07]  /*63f0*/  MOV R9, R8 ;  /* 0x0000000800097202 */ /* 0x000fce0000000f00 */
.L_x_106:
[----:B-1----:R1:W2:Y:S02]  /*6400*/  SYNCS.PHASECHK.TRANS64.TRYWAIT P0, [R3+URZ], R9 ;  /* 0x00000009030075a7 */ /* 0x0022a400080011ff */
[----:B--2---:R-:W-:Y:S05]  /*6410*/  @!P0 NANOSLEEP.SYNCS 0x989680 ;  /* 0x009896800000895d */ /* 0x004fea0003900000 */
[----:B------:R-:W2:Y:S02]  /*6420*/  @!P0 SYNCS.PHASECHK.TRANS64 P0, [R3+URZ], R9 ;  /* 0x00000009030085a7 */ /* 0x000ea400080010ff */
[----:B--2---:R-:W-:Y:S05]  /*6430*/  @!P0 BRA `(.L_x_106) ;  /* 0xfffffffc00f08947 */ /* 0x004fea000383ffff */
[----:B------:R-:W-:Y:S05]  /*6440*/  BRA `(.L_x_63) ;  /* 0xffffffcc00e47947 */ /* 0x000fea000383ffff */
.L_x_65:
[----:B-1----:R1:W2:Y:S02]  /*6450*/  SYNCS.PHASECHK.TRANS64.TRYWAIT P0, [R3+URZ+0x90], RZ ;  /* 0x000090ff030075a7 */ /* 0x0022a400080011ff */
[----:B--2---:R-:W-:Y:S05]  /*6460*/  @!P0 NANOSLEEP.SYNCS 0x989680 ;  /* 0x009896800000895d */ /* 0x004fea0003900000 */
[----:B------:R-:W2:Y:S02]  /*6470*/  @!P0 SYNCS.PHASECHK.TRANS64 P0, [R3+URZ+0x90], RZ ;  /* 0x000090ff030085a7 */ /* 0x000ea400080010ff */
[----:B--2---:R-:W-:Y:S05]  /*6480*/  @!P0 BRA `(.L_x_65) ;  /* 0xfffffffc00f08947 */ /* 0x004fea000383ffff */
[----:B------:R-:W-:Y:S05]  /*6490*/  BRA `(.L_x_107) ;  /* 0xffffffd000487947 */ /* 0x000fea000383ffff */
.L_x_67:
[----:B------:R-:W-:-:S07]  /*64a0*/  MOV R7, R6 ;  /* 0x0000000600077202 */ /* 0x000fce0000000f00 */
.L_x_108:
[----:B--2---:R2:W3:Y:S02]  /*64b0*/  SYNCS.PHASECHK.TRANS64.TRYWAIT P1, [R55+URZ+0x70], R7 ;  /* 0x00007007370075a7 */ /* 0x0044e400080211ff */
[----:B---3--:R-:W-:Y:S05]  /*64c0*/  @!P1 NANOSLEEP.SYNCS 0x989680 ;  /* 0x009896800000995d */ /* 0x008fea0003900000 */
[----:B------:R-:W3:Y:S02]  /*64d0*/  @!P1 SYNCS.PHASECHK.TRANS64 P1, [R55+URZ+0x70], R7 ;  /* 0x00007007370095a7 */ /* 0x000ee400080210ff */
[----:B---3--:R-:W-:Y:S05]  /*64e0*/  @!P1 BRA `(.L_x_108) ;  /* 0xfffffffc00f09947 */ /* 0x008fea000383ffff */
[----:B------:R-:W-:Y:S05]  /*64f0*/  BRA `(.L_x_109) ;  /* 0xffffffd400687947 */ /* 0x000fea000383ffff */
.L_x_75:
[----:B------:R-:W-:-:S07]  /*6500*/  MOV R7, R6 ;  /* 0x0000000600077202 */ /* 0x000fce0000000f00 */
.L_x_110:
[----:B--2---:R2:W3:Y:S02]  /*6510*/  SYNCS.PHASECHK.TRANS64.TRYWAIT P0, [R5+URZ+0x90], R7 ;  /* 0x00009007050075a7 */ /* 0x0044e400080011ff */
[----:B---3--:R-:W-:Y:S05]  /*6520*/  @!P0 NANOSLEEP.SYNCS 0x989680 ;  /* 0x009896800000895d */ /* 0x008fea0003900000 */
[----:B------:R-:W3:Y:S02]  /*6530*/  @!P0 SYNCS.PHASECHK.TRANS64 P0, [R5+URZ+0x90], R7 ;  /* 0x00009007050085a7 */ /* 0x000ee400080010ff */
[----:B---3--:R-:W-:Y:S05]  /*6540*/  @!P0 BRA `(.L_x_110) ;  /* 0xfffffffc00f08947 */ /* 0x008fea000383ffff */
[----:B------:R-:W-:Y:S05]  /*6550*/  BRA `(.L_x_111) ;  /* 0xfffffff000907947 */ /* 0x000fea000383ffff */
.L_x_82:
[----:B--2---:R2:W3:Y:S02]  /*6560*/  SYNCS.PHASECHK.TRANS64.TRYWAIT P0, [R3+URZ+0xb0], RZ ;  /* 0x0000b0ff030075a7 */ /* 0x0044e400080011ff */
[----:B---3--:R-:W-:Y:S05]  /*6570*/  @!P0 NANOSLEEP.SYNCS 0x989680 ;  /* 0x009896800000895d */ /* 0x008fea0003900000 */
[----:B------:R-:W3:Y:S02]  /*6580*/  @!P0 SYNCS.PHASECHK.TRANS64 P0, [R3+URZ+0xb0], RZ ;  /* 0x0000b0ff030085a7 */ /* 0x000ee400080010ff */
[----:B---3--:R-:W-:Y:S05]  /*6590*/  @!P0 BRA `(.L_x_82) ;  /* 0xfffffffc00f08947 */ /* 0x008fea000383ffff */
[----:B------:R-:W-:Y:S05]  /*65a0*/  BRA `(.L_x_112) ;  /* 0xfffffff400587947 */ /* 0x000fea000383ffff */
        .weak           $__internal_0_$__cuda_sm10x_tcgen05_guardrail_trap_col_being_dealloced_not_returned_by_alloc
        .type           $__internal_0_$__cuda_sm10x_tcgen05_guardrail_trap_col_being_dealloced_not_returned_by_alloc,@function
        .size           $__internal_0_$__cuda_sm10x_tcgen05_guardrail_trap_col_being_dealloced_not_returned_by_alloc,($__internal_1_$__cuda_sm10x_tcgen05_guardrail_trap_phase_invalid_during_alloc - $__internal_0_$__cuda_sm10x_tcgen05_guardrail_trap_col_being_dealloced_not_returned_by_alloc)
$__internal_0_$__cuda_sm10x_tcgen05_guardrail_trap_col_being_dealloced_not_returned_by_alloc:
[----:B------:R-:W-:Y:S05]  /*65b0*/  BPT.TRAP 0x1 ;  /* 0x000000040000795c */ /* 0x000fea0000300000 */
[----:B------:R-:W-:-:S04]  /*65c0*/  HFMA2 R5, -RZ, RZ, 0, 0 ;  /* 0x00000000ff057431 */ /* 0x000fc800000001ff */
[----:B------:R-:W-:Y:S05]  /*65d0*/  RET.REL.NODEC R4 `(kernel_cutlass_kernel_cudnngrouped_gemmgrouped_gemm_swiglugrouped_gemm_swiglu_quantBlockScaledContiguousGroupedGemmKernel_object_at__TiledMMA_ThrLayoutVMNK21111000_PermutationMNK____MMAAt_0) ;  /* 0xffffff9804887950 */ /* 0x000fea0003c3ffff */
        .weak           $__internal_1_$__cuda_sm10x_tcgen05_guardrail_trap_phase_invalid_during_alloc
        .type           $__internal_1_$__cuda_sm10x_tcgen05_guardrail_trap_phase_invalid_during_alloc,@function
        .size           $__internal_1_$__cuda_sm10x_tcgen05_guardrail_trap_phase_invalid_during_alloc,($__internal_2_$__cuda_sm10x_tcgen05_guardrail_trap_unallocated_columns_being_dealloced - $__internal_1_$__cuda_sm10x_tcgen05_guardrail_trap_phase_invalid_during_alloc)
$__internal_1_$__cuda_sm10x_tcgen05_guardrail_trap_phase_invalid_during_alloc:
[----:B------:R-:W-:Y:S05]  /*65e0*/  BPT.TRAP 0x1 ;  /* 0x000000040000795c */ /* 0x000fea0000300000 */
[----:B------:R-:W-:-:S04]  /*65f0*/  MOV R3, 0x0 ;  /* 0x0000000000037802 */ /* 0x000fc80000000f00 */
[----:B------:R-:W-:Y:S05]  /*6600*/  RET.REL.NODEC R2 `(kernel_cutlass_kernel_cudnngrouped_gemmgrouped_gemm_swiglugrouped_gemm_swiglu_quantBlockScaledContiguousGroupedGemmKernel_object_at__TiledMMA_ThrLayoutVMNK21111000_PermutationMNK____MMAAt_0) ;  /* 0xffffff98027c7950 */ /* 0x000fea0003c3ffff */
        .weak           $__internal_2_$__cuda_sm10x_tcgen05_guardrail_trap_unallocated_columns_being_dealloced
        .type           $__internal_2_$__cuda_sm10x_tcgen05_guardrail_trap_unallocated_columns_being_dealloced,@function
        .size           $__internal_2_$__cuda_sm10x_tcgen05_guardrail_trap_unallocated_columns_being_dealloced,(.L_x_116 - $__internal_2_$__cuda_sm10x_tcgen05_guardrail_trap_unallocated_columns_being_dealloced)
$__internal_2_$__cuda_sm10x_tcgen05_guardrail_trap_unallocated_columns_being_dealloced:
[----:B------:R-:W-:Y:S05]  /*6610*/  BPT.TRAP 0x1 ;  /* 0x000000040000795c */ /* 0x000fea0000300000 */
[----:B------:R-:W-:-:S04]  /*6620*/  HFMA2 R5, -RZ, RZ, 0, 0 ;  /* 0x00000000ff057431 */ /* 0x000fc800000001ff */
[----:B------:R-:W-:Y:S05]  /*6630*/  RET.REL.NODEC R4 `(kernel_cutlass_kernel_cudnngrouped_gemmgrouped_gemm_swiglugrouped_gemm_swiglu_quantBlockScaledContiguousGroupedGemmKernel_object_at__TiledMMA_ThrLayoutVMNK21111000_PermutationMNK____MMAAt_0) ;  /* 0xffffff9804707950 */ /* 0x000fea0003c3ffff */
.L_x_113:
[----:B------:R-:W-:-:S00]  /*6640*/  BRA `(.L_x_113) ;  /* 0xfffffffc00fc7947 */ /* 0x000fc0000383ffff */
[----:B------:R-:W-:-:S00]  /*6650*/  NOP ;  /* 0x0000000000007918 */ /* 0x000fc00000000000 */
        /* <DEDUP_REMOVED lines=10> */
.L_x_116:


//--------------------- .nv.shared.kernel_cutlass_kernel_cudnngrouped_gemmgrouped_gemm_swiglugrouped_gemm_swiglu_quantBlockScaledContiguousGroupedGemmKernel_object_at__TiledMMA_ThrLayoutVMNK21111000_PermutationMNK____MMAAt_0 --------------------------
	.section	.nv.shared.kernel_cutlass_kernel_cudnngrouped_gemmgrouped_gemm_swiglugrouped_gemm_swiglu_quantBlockScaledContiguousGroupedGemmKernel_object_at__TiledMMA_ThrLayoutVMNK21111000_PermutationMNK____MMAAt_0,"aw",@nobits
	.sectionflags	@""
	.align	1024
	.zero		1024


//--------------------- .nv.shared.reserved.0     --------------------------
	.section	.nv.shared.reserved.0,"aw",@nobits
	.align	8
	.weak		__nv_reservedSMEM_offset_0_alias
	.size		__nv_reservedSMEM_offset_0_alias, 0, 64
	.other		__nv_reservedSMEM_offset_0_alias,@"STO_CUDA_RESERVED_SHARED STV_DEFAULT"
__nv_reservedSMEM_offset_0_alias:
	.zero		0
.nv.shared.reserved.0:
	.zero		64
	.weak		__nv_reservedSMEM_allocation_phase
	.type		__nv_reservedSMEM_allocation_phase,@object
	.size		__nv_reservedSMEM_allocation_phase,(.L_0 - __nv_reservedSMEM_allocation_phase)
__nv_reservedSMEM_allocation_phase:
	.zero		1
.L_0:
	.zero		7
	.weak		__nv_reservedSMEM_devtool_atexit_pc
	.type		__nv_reservedSMEM_devtool_atexit_pc,@object
	.size		__nv_reservedSMEM_devtool_atexit_pc,(__nv_reservedSMEM_allocation_mask - __nv_reservedSMEM_devtool_atexit_pc)
__nv_reservedSMEM_devtool_atexit_pc:
	.zero		8
	.weak		__nv_reservedSMEM_allocation_mask
	.type		__nv_reservedSMEM_allocation_mask,@object
	.size		__nv_reservedSMEM_allocation_mask,(.L_2 - __nv_reservedSMEM_allocation_mask)
__nv_reservedSMEM_allocation_mask:
	.zero		4
.L_2:
	.zero		4
	.weak		__nv_reservedSMEM_tmem_allocation_pipeline_mbarrier
	.type		__nv_reservedSMEM_tmem_allocation_pipeline_mbarrier,@object
	.size		__nv_reservedSMEM_tmem_allocation_pipeline_mbarrier,(__nv_reservedSMEM_tmem_allocation_pipeline_mbarrier_parity - __nv_reservedSMEM_tmem_allocation_pipeline_mbarrier)
__nv_reservedSMEM_tmem_allocation_pipeline_mbarrier:
	.zero		8
	.weak		__nv_reservedSMEM_tmem_allocation_pipeline_mbarrier_parity
	.type		__nv_reservedSMEM_tmem_allocation_pipeline_mbarrier_parity,@object
	.size		__nv_reservedSMEM_tmem_allocation_pipeline_mbarrier_parity,(.L_4 - __nv_reservedSMEM_tmem_allocation_pipeline_mbarrier_parity)
__nv_reservedSMEM_tmem_allocation_pipeline_mbarrier_parity:
	.zero		4
.L_4:


//--------------------- .nv.constant0.kernel_cutlass_kernel_cudnngrouped_gemmgrouped_gemm_swiglugrouped_gemm_swiglu_quantBlockScaledContiguousGroupedGemmKernel_object_at__TiledMMA_ThrLayoutVMNK21111000_PermutationMNK____MMAAt_0 --------------------------
	.section	.nv.constant0.kernel_cutlass_kernel_cudnngrouped_gemmgrouped_gemm_swiglugrouped_gemm_swiglu_quantBlockScaledContiguousGroupedGemmKernel_object_at__TiledMMA_ThrLayoutVMNK21111000_PermutationMNK____MMAAt_0,"a",@progbits
	.sectionflags	@""
	.align	4
.nv.constant0.kernel_cutlass_kernel_cudnngrouped_gemmgrouped_gemm_swiglugrouped_gemm_swiglu_quantBlockScaledContiguousGroupedGemmKernel_object_at__TiledMMA_ThrLayoutVMNK21111000_PermutationMNK____MMAAt_0:
	.zero		1924


//--------------------- SYMBOLS --------------------------

	.type		.nv.reservedSmem.offset0,@object
	.size		.nv.reservedSmem.offset0,0x4
	.type		.nv.reservedSmem.cap,@object
	.size		.nv.reservedSmem.cap,0x4
